//
// Generated by NVIDIA NVVM Compiler
//
// Compiler Build ID: CL-36424714
// Cuda compilation tools, release 13.0, V13.0.88
// Based on NVVM 20.0.0
//

.version 9.0
.target sm_100
.address_size 64

	// .globl	_Z14kernel_rectifyiiPfi

.visible .entry _Z14kernel_rectifyiiPfi(
	.param .u32 _Z14kernel_rectifyiiPfi_param_0,
	.param .u32 _Z14kernel_rectifyiiPfi_param_1,
	.param .u64 .ptr .align 1 _Z14kernel_rectifyiiPfi_param_2,
	.param .u32 _Z14kernel_rectifyiiPfi_param_3
)
{
	.reg .pred 	%p<5>;
	.reg .b32 	%r<15>;
	.reg .b32 	%f<3>;
	.reg .b64 	%rd<5>;

	ld.param.u32 	%r4, [_Z14kernel_rectifyiiPfi_param_0];
	ld.param.u32 	%r5, [_Z14kernel_rectifyiiPfi_param_1];
	ld.param.u64 	%rd1, [_Z14kernel_rectifyiiPfi_param_2];
	ld.param.u32 	%r3, [_Z14kernel_rectifyiiPfi_param_3];
	mov.u32 	%r7, %ctaid.x;
	mov.u32 	%r8, %ntid.x;
	mov.u32 	%r9, %tid.x;
	mad.lo.s32 	%r1, %r7, %r8, %r9;
	mov.u32 	%r10, %ctaid.y;
	mov.u32 	%r11, %ntid.y;
	mov.u32 	%r12, %tid.y;
	mad.lo.s32 	%r13, %r10, %r11, %r12;
	setp.ge.s32 	%p1, %r1, %r4;
	setp.ge.s32 	%p2, %r13, %r5;
	or.pred  	%p3, %p1, %p2;
	@%p3 bra 	$L__BB0_2;
	cvta.to.global.u64 	%rd2, %rd1;
	mad.lo.s32 	%r14, %r3, %r13, %r1;
	mul.wide.s32 	%rd3, %r14, 4;
	add.s64 	%rd4, %rd2, %rd3;
	ld.global.f32 	%f1, [%rd4];
	setp.le.f32 	%p4, %f1, 0f00000000;
	selp.f32 	%f2, 0f00000000, %f1, %p4;
	st.global.f32 	[%rd4], %f2;
$L__BB0_2:
	ret;

}
	// .globl	_Z19kernel_rectify_gradiiPKfiPfi
.visible .entry _Z19kernel_rectify_gradiiPKfiPfi(
	.param .u32 _Z19kernel_rectify_gradiiPKfiPfi_param_0,
	.param .u32 _Z19kernel_rectify_gradiiPKfiPfi_param_1,
	.param .u64 .ptr .align 1 _Z19kernel_rectify_gradiiPKfiPfi_param_2,
	.param .u32 _Z19kernel_rectify_gradiiPKfiPfi_param_3,
	.param .u64 .ptr .align 1 _Z19kernel_rectify_gradiiPKfiPfi_param_4,
	.param .u32 _Z19kernel_rectify_gradiiPKfiPfi_param_5
)
{
	.reg .pred 	%p<5>;
	.reg .b32 	%r<17>;
	.reg .b32 	%f<6>;
	.reg .b64 	%rd<9>;

	ld.param.u32 	%r5, [_Z19kernel_rectify_gradiiPKfiPfi_param_0];
	ld.param.u32 	%r6, [_Z19kernel_rectify_gradiiPKfiPfi_param_1];
	ld.param.u64 	%rd2, [_Z19kernel_rectify_gradiiPKfiPfi_param_2];
	ld.param.u32 	%r3, [_Z19kernel_rectify_gradiiPKfiPfi_param_3];
	ld.param.u64 	%rd3, [_Z19kernel_rectify_gradiiPKfiPfi_param_4];
	ld.param.u32 	%r4, [_Z19kernel_rectify_gradiiPKfiPfi_param_5];
	mov.u32 	%r8, %ctaid.x;
	mov.u32 	%r9, %ntid.x;
	mov.u32 	%r10, %tid.x;
	mad.lo.s32 	%r1, %r8, %r9, %r10;
	mov.u32 	%r11, %ctaid.y;
	mov.u32 	%r12, %ntid.y;
	mov.u32 	%r13, %tid.y;
	mad.lo.s32 	%r14, %r11, %r12, %r13;
	setp.ge.s32 	%p1, %r1, %r5;
	setp.ge.s32 	%p2, %r14, %r6;
	or.pred  	%p3, %p1, %p2;
	@%p3 bra 	$L__BB1_4;
	cvta.to.global.u64 	%rd4, %rd3;
	cvta.to.global.u64 	%rd5, %rd2;
	mad.lo.s32 	%r15, %r3, %r14, %r1;
	mul.wide.s32 	%rd6, %r15, 4;
	add.s64 	%rd7, %rd5, %rd6;
	ld.global.f32 	%f4, [%rd7];
	setp.le.f32 	%p4, %f4, 0f00000000;
	mad.lo.s32 	%r16, %r4, %r14, %r1;
	mul.wide.s32 	%rd8, %r16, 4;
	add.s64 	%rd1, %rd4, %rd8;
	mov.f32 	%f5, 0f00000000;
	@%p4 bra 	$L__BB1_3;
	ld.global.f32 	%f5, [%rd1];
$L__BB1_3:
	st.global.f32 	[%rd1], %f5;
$L__BB1_4:
	ret;

}
	// .globl	_Z21kernel_log_likelihoodiPKfiS0_iPfi
.visible .entry _Z21kernel_log_likelihoodiPKfiS0_iPfi(
	.param .u32 _Z21kernel_log_likelihoodiPKfiS0_iPfi_param_0,
	.param .u64 .ptr .align 1 _Z21kernel_log_likelihoodiPKfiS0_iPfi_param_1,
	.param .u32 _Z21kernel_log_likelihoodiPKfiS0_iPfi_param_2,
	.param .u64 .ptr .align 1 _Z21kernel_log_likelihoodiPKfiS0_iPfi_param_3,
	.param .u32 _Z21kernel_log_likelihoodiPKfiS0_iPfi_param_4,
	.param .u64 .ptr .align 1 _Z21kernel_log_likelihoodiPKfiS0_iPfi_param_5,
	.param .u32 _Z21kernel_log_likelihoodiPKfiS0_iPfi_param_6
)
{
	.reg .pred 	%p<11>;
	.reg .b32 	%r<22>;
	.reg .b32 	%f<105>;
	.reg .b64 	%rd<13>;

	ld.param.u32 	%r5, [_Z21kernel_log_likelihoodiPKfiS0_iPfi_param_0];
	ld.param.u64 	%rd1, [_Z21kernel_log_likelihoodiPKfiS0_iPfi_param_1];
	ld.param.u32 	%r2, [_Z21kernel_log_likelihoodiPKfiS0_iPfi_param_2];
	ld.param.u64 	%rd2, [_Z21kernel_log_likelihoodiPKfiS0_iPfi_param_3];
	ld.param.u32 	%r3, [_Z21kernel_log_likelihoodiPKfiS0_iPfi_param_4];
	ld.param.u64 	%rd3, [_Z21kernel_log_likelihoodiPKfiS0_iPfi_param_5];
	ld.param.u32 	%r4, [_Z21kernel_log_likelihoodiPKfiS0_iPfi_param_6];
	mov.u32 	%r6, %ctaid.y;
	mov.u32 	%r7, %ntid.y;
	mov.u32 	%r8, %tid.y;
	mad.lo.s32 	%r1, %r6, %r7, %r8;
	setp.ge.s32 	%p1, %r1, %r5;
	@%p1 bra 	$L__BB2_2;
	cvta.to.global.u64 	%rd4, %rd2;
	cvta.to.global.u64 	%rd5, %rd1;
	cvta.to.global.u64 	%rd6, %rd3;
	mul.lo.s32 	%r9, %r3, %r1;
	mul.wide.s32 	%rd7, %r9, 4;
	add.s64 	%rd8, %rd4, %rd7;
	ld.global.f32 	%f1, [%rd8];
	ld.global.f32 	%f2, [%rd8+4];
	abs.f32 	%f3, %f2;
	mul.lo.s32 	%r10, %r2, %r1;
	mul.wide.s32 	%rd9, %r10, 4;
	add.s64 	%rd10, %rd5, %rd9;
	ld.global.f32 	%f4, [%rd10];
	sub.f32 	%f5, %f4, %f1;
	div.rn.f32 	%f6, %f5, %f3;
	mul.f32 	%f7, %f6, 0fBF000000;
	fma.rn.f32 	%f8, %f6, %f7, 0fBE6735D7;
	setp.lt.f32 	%p2, %f3, 0f00800000;
	mul.f32 	%f9, %f3, 0f4B000000;
	selp.f32 	%f10, %f9, %f3, %p2;
	selp.f32 	%f11, 0fC1B80000, 0f00000000, %p2;
	mov.b32 	%r11, %f10;
	add.s32 	%r12, %r11, -1059760811;
	and.b32  	%r13, %r12, -8388608;
	sub.s32 	%r14, %r11, %r13;
	mov.b32 	%f12, %r14;
	cvt.rn.f32.s32 	%f13, %r13;
	fma.rn.f32 	%f14, %f13, 0f34000000, %f11;
	add.f32 	%f15, %f12, 0fBF800000;
	fma.rn.f32 	%f16, %f15, 0fBE055027, 0f3E1039F6;
	fma.rn.f32 	%f17, %f16, %f15, 0fBDF8CDCC;
	fma.rn.f32 	%f18, %f17, %f15, 0f3E0F2955;
	fma.rn.f32 	%f19, %f18, %f15, 0fBE2AD8B9;
	fma.rn.f32 	%f20, %f19, %f15, 0f3E4CED0B;
	fma.rn.f32 	%f21, %f20, %f15, 0fBE7FFF22;
	fma.rn.f32 	%f22, %f21, %f15, 0f3EAAAA78;
	fma.rn.f32 	%f23, %f22, %f15, 0fBF000000;
	mul.f32 	%f24, %f15, %f23;
	fma.rn.f32 	%f25, %f24, %f15, %f15;
	fma.rn.f32 	%f26, %f14, 0f3F317218, %f25;
	setp.gt.u32 	%p3, %r11, 2139095039;
	fma.rn.f32 	%f27, %f10, 0f7F800000, 0f7F800000;
	selp.f32 	%f28, %f27, %f26, %p3;
	setp.eq.f32 	%p4, %f10, 0f00000000;
	selp.f32 	%f29, 0fFF800000, %f28, %p4;
	sub.f32 	%f30, %f8, %f29;
	div.rn.f32 	%f31, %f6, 0f3FB504F3;
	abs.f32 	%f32, %f31;
	add.f32 	%f33, %f32, 0fC0800000;
	add.f32 	%f34, %f32, 0f40800000;
	rcp.approx.ftz.f32 	%f35, %f34;
	mul.rn.f32 	%f36, %f33, %f35;
	add.f32 	%f37, %f36, 0f3F800000;
	fma.rn.f32 	%f38, %f37, 0fC0800000, %f32;
	neg.f32 	%f39, %f36;
	fma.rn.f32 	%f40, %f39, %f32, %f38;
	fma.rn.f32 	%f41, %f35, %f40, %f36;
	fma.rn.f32 	%f42, %f41, 0f3A69A091, 0f3BE6E05B;
	fma.rn.f32 	%f43, %f42, %f41, 0fBC81FB4B;
	fma.rn.f32 	%f44, %f43, %f41, 0f3D15373B;
	fma.rn.f32 	%f45, %f44, %f41, 0fBD887C5A;
	fma.rn.f32 	%f46, %f45, %f41, 0f3DC021D5;
	fma.rn.f32 	%f47, %f46, %f41, 0fBDCED424;
	fma.rn.f32 	%f48, %f47, %f41, 0f3D8B74DE;
	fma.rn.f32 	%f49, %f48, %f41, 0f3C7BF170;
	fma.rn.f32 	%f50, %f49, %f41, 0fBE0EF8D4;
	fma.rn.f32 	%f51, %f50, %f41, 0f3F9DD2C9;
	fma.rn.f32 	%f52, %f32, 0f40000000, 0f3F800000;
	rcp.approx.ftz.f32 	%f53, %f52;
	mul.rn.f32 	%f54, %f51, %f53;
	mul.f32 	%f55, %f54, 0fC0000000;
	fma.rn.f32 	%f56, %f32, %f55, %f51;
	sub.f32 	%f57, %f56, %f54;
	fma.rn.f32 	%f58, %f57, %f53, %f54;
	neg.f32 	%f59, %f32;
	mul.f32 	%f60, %f32, %f59;
	mov.f32 	%f61, 0f3FB8AA3B;
	mul.rn.f32 	%f62, %f60, %f61;
	cvt.rzi.f32.f32 	%f63, %f62;
	abs.f32 	%f64, %f63;
	setp.gt.f32 	%p5, %f64, 0f42FC0000;
	mov.f32 	%f65, 0f42FC0000;
	copysign.f32 	%f66, %f63, %f65;
	selp.f32 	%f67, %f66, %f63, %p5;
	fma.rn.f32 	%f68, %f67, 0fBF317218, %f60;
	fma.rn.f32 	%f69, %f67, 0f3102E308, %f68;
	mul.f32 	%f70, %f69, 0f3FB8AA3B;
	add.f32 	%f71, %f67, 0f4B40007F;
	mov.b32 	%r15, %f71;
	shl.b32 	%r16, %r15, 23;
	mov.b32 	%f72, %r16;
	ex2.approx.ftz.f32 	%f73, %f70;
	mul.f32 	%f74, %f73, %f72;
	neg.f32 	%f75, %f60;
	fma.rn.f32 	%f76, %f59, %f32, %f75;
	fma.rn.f32 	%f77, %f74, %f76, %f74;
	mul.f32 	%f78, %f77, %f58;
	setp.gt.f32 	%p6, %f32, 0f4120E148;
	selp.f32 	%f79, 0f00000000, %f78, %p6;
	setp.lt.f32 	%p7, %f31, 0f00000000;
	mov.f32 	%f80, 0f40000000;
	sub.f32 	%f81, %f80, %f79;
	selp.f32 	%f82, %f81, %f79, %p7;
	setp.lt.f32 	%p8, %f82, 0f00800000;
	mul.f32 	%f83, %f82, 0f4B000000;
	selp.f32 	%f84, %f83, %f82, %p8;
	selp.f32 	%f85, 0fC1B80000, 0f00000000, %p8;
	mov.b32 	%r17, %f84;
	add.s32 	%r18, %r17, -1059760811;
	and.b32  	%r19, %r18, -8388608;
	sub.s32 	%r20, %r17, %r19;
	mov.b32 	%f86, %r20;
	cvt.rn.f32.s32 	%f87, %r19;
	fma.rn.f32 	%f88, %f87, 0f34000000, %f85;
	add.f32 	%f89, %f86, 0fBF800000;
	fma.rn.f32 	%f90, %f89, 0fBE055027, 0f3E1039F6;
	fma.rn.f32 	%f91, %f90, %f89, 0fBDF8CDCC;
	fma.rn.f32 	%f92, %f91, %f89, 0f3E0F2955;
	fma.rn.f32 	%f93, %f92, %f89, 0fBE2AD8B9;
	fma.rn.f32 	%f94, %f93, %f89, 0f3E4CED0B;
	fma.rn.f32 	%f95, %f94, %f89, 0fBE7FFF22;
	fma.rn.f32 	%f96, %f95, %f89, 0f3EAAAA78;
	fma.rn.f32 	%f97, %f96, %f89, 0fBF000000;
	mul.f32 	%f98, %f89, %f97;
	fma.rn.f32 	%f99, %f98, %f89, %f89;
	fma.rn.f32 	%f100, %f88, 0f3F317218, %f99;
	setp.gt.u32 	%p9, %r17, 2139095039;
	fma.rn.f32 	%f101, %f84, 0f7F800000, 0f7F800000;
	selp.f32 	%f102, %f101, %f100, %p9;
	setp.eq.f32 	%p10, %f84, 0f00000000;
	selp.f32 	%f103, 0fFF800000, %f102, %p10;
	sub.f32 	%f104, %f30, %f103;
	mul.lo.s32 	%r21, %r4, %r1;
	mul.wide.s32 	%rd11, %r21, 4;
	add.s64 	%rd12, %rd6, %rd11;
	st.global.f32 	[%rd12], %f104;
$L__BB2_2:
	ret;

}
	// .globl	_Z26kernel_log_likelihood_gradiPKfiS0_iPfi
.visible .entry _Z26kernel_log_likelihood_gradiPKfiS0_iPfi(
	.param .u32 _Z26kernel_log_likelihood_gradiPKfiS0_iPfi_param_0,
	.param .u64 .ptr .align 1 _Z26kernel_log_likelihood_gradiPKfiS0_iPfi_param_1,
	.param .u32 _Z26kernel_log_likelihood_gradiPKfiS0_iPfi_param_2,
	.param .u64 .ptr .align 1 _Z26kernel_log_likelihood_gradiPKfiS0_iPfi_param_3,
	.param .u32 _Z26kernel_log_likelihood_gradiPKfiS0_iPfi_param_4,
	.param .u64 .ptr .align 1 _Z26kernel_log_likelihood_gradiPKfiS0_iPfi_param_5,
	.param .u32 _Z26kernel_log_likelihood_gradiPKfiS0_iPfi_param_6
)
{
	.reg .pred 	%p<6>;
	.reg .b32 	%r<16>;
	.reg .b32 	%f<85>;
	.reg .b64 	%rd<13>;

	ld.param.u32 	%r5, [_Z26kernel_log_likelihood_gradiPKfiS0_iPfi_param_0];
	ld.param.u64 	%rd1, [_Z26kernel_log_likelihood_gradiPKfiS0_iPfi_param_1];
	ld.param.u32 	%r2, [_Z26kernel_log_likelihood_gradiPKfiS0_iPfi_param_2];
	ld.param.u64 	%rd2, [_Z26kernel_log_likelihood_gradiPKfiS0_iPfi_param_3];
	ld.param.u32 	%r3, [_Z26kernel_log_likelihood_gradiPKfiS0_iPfi_param_4];
	ld.param.u64 	%rd3, [_Z26kernel_log_likelihood_gradiPKfiS0_iPfi_param_5];
	ld.param.u32 	%r4, [_Z26kernel_log_likelihood_gradiPKfiS0_iPfi_param_6];
	mov.u32 	%r6, %ctaid.y;
	mov.u32 	%r7, %ntid.y;
	mov.u32 	%r8, %tid.y;
	mad.lo.s32 	%r1, %r6, %r7, %r8;
	setp.ge.s32 	%p1, %r1, %r5;
	@%p1 bra 	$L__BB3_2;
	cvta.to.global.u64 	%rd4, %rd2;
	cvta.to.global.u64 	%rd5, %rd1;
	cvta.to.global.u64 	%rd6, %rd3;
	mul.lo.s32 	%r9, %r3, %r1;
	mul.wide.s32 	%rd7, %r9, 4;
	add.s64 	%rd8, %rd4, %rd7;
	ld.global.f32 	%f1, [%rd8];
	ld.global.f32 	%f2, [%rd8+4];
	abs.f32 	%f3, %f2;
	mul.lo.s32 	%r10, %r2, %r1;
	mul.wide.s32 	%rd9, %r10, 4;
	add.s64 	%rd10, %rd5, %rd9;
	ld.global.f32 	%f4, [%rd10];
	sub.f32 	%f5, %f4, %f1;
	div.rn.f32 	%f6, %f5, %f3;
	mul.f32 	%f7, %f6, 0fBF000000;
	mul.f32 	%f8, %f6, %f7;
	fma.rn.f32 	%f9, %f8, 0f3BBB989D, 0f3F000000;
	cvt.sat.f32.f32 	%f10, %f9;
	mov.f32 	%f11, 0f4B400001;
	mov.f32 	%f12, 0f437C0000;
	fma.rm.f32 	%f13, %f10, %f12, %f11;
	add.f32 	%f14, %f13, 0fCB40007F;
	neg.f32 	%f15, %f14;
	fma.rn.f32 	%f16, %f8, 0f3FB8AA3B, %f15;
	fma.rn.f32 	%f17, %f8, 0f32A57060, %f16;
	mov.b32 	%r11, %f13;
	shl.b32 	%r12, %r11, 23;
	mov.b32 	%f18, %r12;
	ex2.approx.ftz.f32 	%f19, %f17;
	mul.f32 	%f20, %f19, %f18;
	mul.f32 	%f21, %f20, 0f3F906EBA;
	div.rn.f32 	%f22, %f6, 0f3FB504F3;
	abs.f32 	%f23, %f22;
	add.f32 	%f24, %f23, 0fC0800000;
	add.f32 	%f25, %f23, 0f40800000;
	rcp.approx.ftz.f32 	%f26, %f25;
	mul.rn.f32 	%f27, %f24, %f26;
	add.f32 	%f28, %f27, 0f3F800000;
	fma.rn.f32 	%f29, %f28, 0fC0800000, %f23;
	neg.f32 	%f30, %f27;
	fma.rn.f32 	%f31, %f30, %f23, %f29;
	fma.rn.f32 	%f32, %f26, %f31, %f27;
	fma.rn.f32 	%f33, %f32, 0f3A69A091, 0f3BE6E05B;
	fma.rn.f32 	%f34, %f33, %f32, 0fBC81FB4B;
	fma.rn.f32 	%f35, %f34, %f32, 0f3D15373B;
	fma.rn.f32 	%f36, %f35, %f32, 0fBD887C5A;
	fma.rn.f32 	%f37, %f36, %f32, 0f3DC021D5;
	fma.rn.f32 	%f38, %f37, %f32, 0fBDCED424;
	fma.rn.f32 	%f39, %f38, %f32, 0f3D8B74DE;
	fma.rn.f32 	%f40, %f39, %f32, 0f3C7BF170;
	fma.rn.f32 	%f41, %f40, %f32, 0fBE0EF8D4;
	fma.rn.f32 	%f42, %f41, %f32, 0f3F9DD2C9;
	fma.rn.f32 	%f43, %f23, 0f40000000, 0f3F800000;
	rcp.approx.ftz.f32 	%f44, %f43;
	mul.rn.f32 	%f45, %f42, %f44;
	mul.f32 	%f46, %f45, 0fC0000000;
	fma.rn.f32 	%f47, %f23, %f46, %f42;
	sub.f32 	%f48, %f47, %f45;
	fma.rn.f32 	%f49, %f48, %f44, %f45;
	neg.f32 	%f50, %f23;
	mul.f32 	%f51, %f23, %f50;
	mov.f32 	%f52, 0f3FB8AA3B;
	mul.rn.f32 	%f53, %f51, %f52;
	cvt.rzi.f32.f32 	%f54, %f53;
	abs.f32 	%f55, %f54;
	setp.gt.f32 	%p2, %f55, 0f42FC0000;
	mov.f32 	%f56, 0f42FC0000;
	copysign.f32 	%f57, %f54, %f56;
	selp.f32 	%f58, %f57, %f54, %p2;
	fma.rn.f32 	%f59, %f58, 0fBF317218, %f51;
	fma.rn.f32 	%f60, %f58, 0f3102E308, %f59;
	mul.f32 	%f61, %f60, 0f3FB8AA3B;
	add.f32 	%f62, %f58, 0f4B40007F;
	mov.b32 	%r13, %f62;
	shl.b32 	%r14, %r13, 23;
	mov.b32 	%f63, %r14;
	ex2.approx.ftz.f32 	%f64, %f61;
	mul.f32 	%f65, %f64, %f63;
	neg.f32 	%f66, %f51;
	fma.rn.f32 	%f67, %f50, %f23, %f66;
	fma.rn.f32 	%f68, %f65, %f67, %f65;
	mul.f32 	%f69, %f68, %f49;
	setp.gt.f32 	%p3, %f23, 0f4120E148;
	selp.f32 	%f70, 0f00000000, %f69, %p3;
	setp.lt.f32 	%p4, %f22, 0f00000000;
	mov.f32 	%f71, 0f40000000;
	sub.f32 	%f72, %f71, %f70;
	selp.f32 	%f73, %f72, %f70, %p4;
	div.rn.f32 	%f74, %f21, %f73;
	div.rn.f32 	%f75, %f6, %f3;
	mul.f32 	%f76, %f3, 0f3FB504F3;
	div.rn.f32 	%f77, %f74, %f76;
	sub.f32 	%f78, %f75, %f77;
	mul.f32 	%f79, %f6, %f74;
	div.rn.f32 	%f80, %f79, %f76;
	sub.f32 	%f81, %f75, %f80;
	mul.lo.s32 	%r15, %r4, %r1;
	mul.wide.s32 	%rd11, %r15, 4;
	add.s64 	%rd12, %rd6, %rd11;
	st.global.f32 	[%rd12], %f78;
	ld.global.f32 	%f82, [%rd8+4];
	setp.gt.f32 	%p5, %f82, 0f00000000;
	neg.f32 	%f83, %f81;
	selp.f32 	%f84, %f81, %f83, %p5;
	st.global.f32 	[%rd12+4], %f84;
$L__BB3_2:
	ret;

}
	// .globl	_Z11kernel_adamiiffffPfS_S_S_
.visible .entry _Z11kernel_adamiiffffPfS_S_S_(
	.param .u32 _Z11kernel_adamiiffffPfS_S_S__param_0,
	.param .u32 _Z11kernel_adamiiffffPfS_S_S__param_1,
	.param .f32 _Z11kernel_adamiiffffPfS_S_S__param_2,
	.param .f32 _Z11kernel_adamiiffffPfS_S_S__param_3,
	.param .f32 _Z11kernel_adamiiffffPfS_S_S__param_4,
	.param .f32 _Z11kernel_adamiiffffPfS_S_S__param_5,
	.param .u64 .ptr .align 1 _Z11kernel_adamiiffffPfS_S_S__param_6,
	.param .u64 .ptr .align 1 _Z11kernel_adamiiffffPfS_S_S__param_7,
	.param .u64 .ptr .align 1 _Z11kernel_adamiiffffPfS_S_S__param_8,
	.param .u64 .ptr .align 1 _Z11kernel_adamiiffffPfS_S_S__param_9
)
{
	.reg .pred 	%p<42>;
	.reg .b32 	%r<35>;
	.reg .b32 	%f<168>;
	.reg .b64 	%rd<15>;

	ld.param.u32 	%r3, [_Z11kernel_adamiiffffPfS_S_S__param_0];
	ld.param.u32 	%r2, [_Z11kernel_adamiiffffPfS_S_S__param_1];
	ld.param.f32 	%f20, [_Z11kernel_adamiiffffPfS_S_S__param_2];
	ld.param.f32 	%f21, [_Z11kernel_adamiiffffPfS_S_S__param_3];
	ld.param.f32 	%f22, [_Z11kernel_adamiiffffPfS_S_S__param_4];
	ld.param.f32 	%f23, [_Z11kernel_adamiiffffPfS_S_S__param_5];
	ld.param.u64 	%rd1, [_Z11kernel_adamiiffffPfS_S_S__param_6];
	ld.param.u64 	%rd2, [_Z11kernel_adamiiffffPfS_S_S__param_7];
	ld.param.u64 	%rd3, [_Z11kernel_adamiiffffPfS_S_S__param_8];
	ld.param.u64 	%rd4, [_Z11kernel_adamiiffffPfS_S_S__param_9];
	mov.u32 	%r4, %ctaid.x;
	mov.u32 	%r5, %ntid.x;
	mov.u32 	%r6, %tid.x;
	mad.lo.s32 	%r1, %r4, %r5, %r6;
	setp.ge.s32 	%p1, %r1, %r3;
	mov.f32 	%f166, 0f3F800000;
	@%p1 bra 	$L__BB4_18;
	cvta.to.global.u64 	%rd5, %rd1;
	cvta.to.global.u64 	%rd6, %rd4;
	cvta.to.global.u64 	%rd7, %rd2;
	mul.wide.s32 	%rd8, %r1, 4;
	add.s64 	%rd9, %rd5, %rd8;
	ld.global.f32 	%f25, [%rd9];
	mul.f32 	%f26, %f21, %f25;
	mov.f32 	%f24, 0f3F800000;
	sub.f32 	%f27, %f24, %f21;
	add.s64 	%rd10, %rd6, %rd8;
	ld.global.f32 	%f28, [%rd10];
	mul.f32 	%f29, %f27, %f28;
	sub.f32 	%f30, %f26, %f29;
	st.global.f32 	[%rd9], %f30;
	add.s64 	%rd11, %rd7, %rd8;
	ld.global.f32 	%f31, [%rd11];
	sub.f32 	%f32, %f24, %f22;
	ld.global.f32 	%f33, [%rd10];
	mul.f32 	%f34, %f32, %f33;
	mul.f32 	%f35, %f33, %f34;
	fma.rn.f32 	%f1, %f22, %f31, %f35;
	st.global.f32 	[%rd11], %f1;
	ld.global.f32 	%f2, [%rd9];
	cvt.rn.f32.s32 	%f3, %r2;
	mul.f32 	%f36, %f3, 0f3F000000;
	cvt.rzi.f32.f32 	%f37, %f36;
	add.f32 	%f38, %f37, %f37;
	sub.f32 	%f39, %f3, %f38;
	abs.f32 	%f4, %f39;
	abs.f32 	%f5, %f21;
	setp.lt.f32 	%p2, %f5, 0f00800000;
	mul.f32 	%f40, %f5, 0f4B800000;
	selp.f32 	%f41, %f40, %f5, %p2;
	selp.f32 	%f42, 0fC1C00000, 0f00000000, %p2;
	mov.b32 	%r7, %f41;
	add.s32 	%r8, %r7, -1060439283;
	and.b32  	%r9, %r8, -8388608;
	sub.s32 	%r10, %r7, %r9;
	mov.b32 	%f43, %r10;
	cvt.rn.f32.s32 	%f44, %r9;
	fma.rn.f32 	%f45, %f44, 0f34000000, %f42;
	add.f32 	%f46, %f43, 0fBF800000;
	add.f32 	%f47, %f43, 0f3F800000;
	rcp.approx.ftz.f32 	%f48, %f47;
	add.f32 	%f49, %f46, %f46;
	mul.f32 	%f50, %f49, %f48;
	mul.f32 	%f51, %f50, %f50;
	sub.f32 	%f52, %f46, %f50;
	add.f32 	%f53, %f52, %f52;
	neg.f32 	%f54, %f50;
	fma.rn.f32 	%f55, %f54, %f46, %f53;
	mul.rn.f32 	%f56, %f48, %f55;
	fma.rn.f32 	%f57, %f51, 0f3A2C32E4, 0f3B52E7DB;
	fma.rn.f32 	%f58, %f57, %f51, 0f3C93BB73;
	fma.rn.f32 	%f59, %f58, %f51, 0f3DF6384F;
	mul.rn.f32 	%f60, %f59, %f51;
	fma.rn.f32 	%f61, %f50, 0f3FB8AA3B, %f45;
	sub.f32 	%f62, %f45, %f61;
	fma.rn.f32 	%f63, %f50, 0f3FB8AA3B, %f62;
	fma.rn.f32 	%f64, %f56, 0f3FB8AA3B, %f63;
	fma.rn.f32 	%f65, %f50, 0f32A55E34, %f64;
	mul.f32 	%f66, %f60, 0f40400000;
	fma.rn.f32 	%f67, %f66, %f56, %f65;
	fma.rn.f32 	%f68, %f60, %f50, %f67;
	add.rn.f32 	%f69, %f61, %f68;
	neg.f32 	%f70, %f61;
	add.rn.f32 	%f71, %f69, %f70;
	neg.f32 	%f72, %f71;
	add.rn.f32 	%f73, %f68, %f72;
	mul.rn.f32 	%f74, %f69, %f3;
	neg.f32 	%f75, %f74;
	fma.rn.f32 	%f76, %f69, %f3, %f75;
	fma.rn.f32 	%f77, %f73, %f3, %f76;
	cvt.rni.f32.f32 	%f78, %f74;
	sub.f32 	%f79, %f74, %f78;
	add.f32 	%f80, %f79, %f77;
	fma.rn.f32 	%f81, %f80, 0f391FCB8E, 0f3AAF85ED;
	fma.rn.f32 	%f82, %f81, %f80, 0f3C1D9856;
	fma.rn.f32 	%f83, %f82, %f80, 0f3D6357BB;
	fma.rn.f32 	%f84, %f83, %f80, 0f3E75FDEC;
	fma.rn.f32 	%f85, %f84, %f80, 0f3F317218;
	fma.rn.f32 	%f86, %f85, %f80, 0f3F800000;
	cvt.rzi.s32.f32 	%r11, %f78;
	setp.gt.f32 	%p3, %f78, 0f00000000;
	selp.b32 	%r12, 0, -2097152000, %p3;
	add.s32 	%r13, %r12, 2130706432;
	mov.b32 	%f87, %r13;
	mul.f32 	%f88, %f86, %f87;
	shl.b32 	%r14, %r11, 23;
	sub.s32 	%r15, %r14, %r12;
	mov.b32 	%f89, %r15;
	mul.f32 	%f90, %f88, %f89;
	abs.f32 	%f91, %f74;
	setp.gt.f32 	%p4, %f91, 0f43180000;
	setp.lt.f32 	%p5, %f74, 0f00000000;
	selp.f32 	%f92, 0f00000000, 0f7F800000, %p5;
	selp.f32 	%f6, %f92, %f90, %p4;
	setp.eq.f32 	%p6, %f21, 0f3F800000;
	setp.eq.s32 	%p7, %r2, 0;
	or.pred  	%p8, %p7, %p6;
	@%p8 bra 	$L__BB4_9;
	setp.num.f32 	%p9, %f5, %f5;
	abs.f32 	%f93, %f3;
	setp.num.f32 	%p10, %f93, %f93;
	and.pred  	%p11, %p9, %p10;
	@%p11 bra 	$L__BB4_4;
	add.rn.f32 	%f166, %f21, %f3;
	bra.uni 	$L__BB4_9;
$L__BB4_4:
	setp.neu.f32 	%p12, %f21, 0f00000000;
	setp.neu.f32 	%p13, %f5, 0f7F800000;
	and.pred  	%p14, %p12, %p13;
	@%p14 bra 	$L__BB4_6;
	setp.neu.f32 	%p20, %f4, 0f3F800000;
	add.f32 	%f96, %f21, %f21;
	mov.b32 	%r16, %f96;
	setp.lt.s32 	%p21, %r2, 0;
	xor.b32  	%r17, %r16, 2139095040;
	selp.b32 	%r18, %r17, %r16, %p21;
	and.b32  	%r19, %r18, 2147483647;
	selp.b32 	%r20, %r19, %r18, %p20;
	mov.b32 	%f166, %r20;
	bra.uni 	$L__BB4_9;
$L__BB4_6:
	setp.eq.f32 	%p15, %f21, 0fBF800000;
	setp.eq.f32 	%p16, %f93, 0f7F800000;
	and.pred  	%p17, %p15, %p16;
	@%p17 bra 	$L__BB4_9;
	setp.geu.f32 	%p18, %f21, 0f00000000;
	mov.f32 	%f166, %f6;
	@%p18 bra 	$L__BB4_9;
	setp.neu.f32 	%p19, %f4, 0f3F800000;
	neg.f32 	%f95, %f6;
	selp.f32 	%f166, %f6, %f95, %p19;
$L__BB4_9:
	setp.eq.s32 	%p22, %r2, 0;
	mov.f32 	%f167, 0f3F800000;
	sub.f32 	%f98, %f167, %f166;
	div.rn.f32 	%f12, %f2, %f98;
	abs.f32 	%f13, %f22;
	setp.lt.f32 	%p23, %f13, 0f00800000;
	mul.f32 	%f99, %f13, 0f4B800000;
	selp.f32 	%f100, %f99, %f13, %p23;
	selp.f32 	%f101, 0fC1C00000, 0f00000000, %p23;
	mov.b32 	%r21, %f100;
	add.s32 	%r22, %r21, -1060439283;
	and.b32  	%r23, %r22, -8388608;
	sub.s32 	%r24, %r21, %r23;
	mov.b32 	%f102, %r24;
	cvt.rn.f32.s32 	%f103, %r23;
	fma.rn.f32 	%f104, %f103, 0f34000000, %f101;
	add.f32 	%f105, %f102, 0fBF800000;
	add.f32 	%f106, %f102, 0f3F800000;
	rcp.approx.ftz.f32 	%f107, %f106;
	add.f32 	%f108, %f105, %f105;
	mul.f32 	%f109, %f108, %f107;
	mul.f32 	%f110, %f109, %f109;
	sub.f32 	%f111, %f105, %f109;
	add.f32 	%f112, %f111, %f111;
	neg.f32 	%f113, %f109;
	fma.rn.f32 	%f114, %f113, %f105, %f112;
	mul.rn.f32 	%f115, %f107, %f114;
	fma.rn.f32 	%f116, %f110, 0f3A2C32E4, 0f3B52E7DB;
	fma.rn.f32 	%f117, %f116, %f110, 0f3C93BB73;
	fma.rn.f32 	%f118, %f117, %f110, 0f3DF6384F;
	mul.rn.f32 	%f119, %f118, %f110;
	fma.rn.f32 	%f120, %f109, 0f3FB8AA3B, %f104;
	sub.f32 	%f121, %f104, %f120;
	fma.rn.f32 	%f122, %f109, 0f3FB8AA3B, %f121;
	fma.rn.f32 	%f123, %f115, 0f3FB8AA3B, %f122;
	fma.rn.f32 	%f124, %f109, 0f32A55E34, %f123;
	mul.f32 	%f125, %f119, 0f40400000;
	fma.rn.f32 	%f126, %f125, %f115, %f124;
	fma.rn.f32 	%f127, %f119, %f109, %f126;
	add.rn.f32 	%f128, %f120, %f127;
	neg.f32 	%f129, %f120;
	add.rn.f32 	%f130, %f128, %f129;
	neg.f32 	%f131, %f130;
	add.rn.f32 	%f132, %f127, %f131;
	mul.rn.f32 	%f133, %f128, %f3;
	neg.f32 	%f134, %f133;
	fma.rn.f32 	%f135, %f128, %f3, %f134;
	fma.rn.f32 	%f136, %f132, %f3, %f135;
	cvt.rni.f32.f32 	%f137, %f133;
	sub.f32 	%f138, %f133, %f137;
	add.f32 	%f139, %f138, %f136;
	fma.rn.f32 	%f140, %f139, 0f391FCB8E, 0f3AAF85ED;
	fma.rn.f32 	%f141, %f140, %f139, 0f3C1D9856;
	fma.rn.f32 	%f142, %f141, %f139, 0f3D6357BB;
	fma.rn.f32 	%f143, %f142, %f139, 0f3E75FDEC;
	fma.rn.f32 	%f144, %f143, %f139, 0f3F317218;
	fma.rn.f32 	%f145, %f144, %f139, 0f3F800000;
	cvt.rzi.s32.f32 	%r25, %f137;
	setp.gt.f32 	%p24, %f137, 0f00000000;
	selp.b32 	%r26, 0, -2097152000, %p24;
	add.s32 	%r27, %r26, 2130706432;
	mov.b32 	%f146, %r27;
	mul.f32 	%f147, %f145, %f146;
	shl.b32 	%r28, %r25, 23;
	sub.s32 	%r29, %r28, %r26;
	mov.b32 	%f148, %r29;
	mul.f32 	%f149, %f147, %f148;
	abs.f32 	%f150, %f133;
	setp.gt.f32 	%p25, %f150, 0f43180000;
	setp.lt.f32 	%p26, %f133, 0f00000000;
	selp.f32 	%f151, 0f00000000, 0f7F800000, %p26;
	selp.f32 	%f14, %f151, %f149, %p25;
	setp.eq.f32 	%p27, %f22, 0f3F800000;
	or.pred  	%p28, %p22, %p27;
	@%p28 bra 	$L__BB4_17;
	setp.num.f32 	%p29, %f13, %f13;
	abs.f32 	%f152, %f3;
	setp.num.f32 	%p30, %f152, %f152;
	and.pred  	%p31, %p29, %p30;
	@%p31 bra 	$L__BB4_12;
	add.rn.f32 	%f167, %f22, %f3;
	bra.uni 	$L__BB4_17;
$L__BB4_12:
	setp.neu.f32 	%p32, %f22, 0f00000000;
	setp.neu.f32 	%p33, %f13, 0f7F800000;
	and.pred  	%p34, %p32, %p33;
	@%p34 bra 	$L__BB4_14;
	setp.neu.f32 	%p40, %f4, 0f3F800000;
	add.f32 	%f155, %f22, %f22;
	mov.b32 	%r30, %f155;
	setp.lt.s32 	%p41, %r2, 0;
	xor.b32  	%r31, %r30, 2139095040;
	selp.b32 	%r32, %r31, %r30, %p41;
	and.b32  	%r33, %r32, 2147483647;
	selp.b32 	%r34, %r33, %r32, %p40;
	mov.b32 	%f167, %r34;
	bra.uni 	$L__BB4_17;
$L__BB4_14:
	setp.eq.f32 	%p35, %f22, 0fBF800000;
	setp.eq.f32 	%p36, %f152, 0f7F800000;
	and.pred  	%p37, %p35, %p36;
	@%p37 bra 	$L__BB4_17;
	setp.geu.f32 	%p38, %f22, 0f00000000;
	mov.f32 	%f167, %f14;
	@%p38 bra 	$L__BB4_17;
	setp.neu.f32 	%p39, %f4, 0f3F800000;
	neg.f32 	%f154, %f14;
	selp.f32 	%f167, %f14, %f154, %p39;
$L__BB4_17:
	mov.f32 	%f156, 0f3F800000;
	sub.f32 	%f157, %f156, %f167;
	div.rn.f32 	%f158, %f1, %f157;
	cvta.to.global.u64 	%rd12, %rd3;
	add.s64 	%rd14, %rd12, %rd8;
	ld.global.f32 	%f159, [%rd14];
	mul.f32 	%f160, %f20, %f12;
	sqrt.rn.f32 	%f161, %f158;
	add.f32 	%f162, %f23, %f161;
	div.rn.f32 	%f163, %f160, %f162;
	sub.f32 	%f164, %f159, %f163;
	st.global.f32 	[%rd14], %f164;
$L__BB4_18:
	ret;

}


// ===== COMPILED SASS (sm_100) =====

	.target	sm_100

	.elftype	@"ET_EXEC"


//--------------------- .note.nv.tkinfo           --------------------------
	.section	.note.nv.tkinfo,"",@"SHT_NOTE"
	.sectionflags	@"SHF_NOTE_NV_TKINFO"
	.tkinfo
        /*0018*/ 	.word	0x00000002
        /*0030*/ 	.string	""
        /*0030*/ 	.string	"ptxas"
        /*0030*/ 	.string	"Cuda compilation tools, release 13.0, V13.0.88"
        /*0030*/ 	.string	"Build cuda_13.0.r13.0/compiler.36424714_0"
        /*0030*/ 	.string	"-arch sm_100 -m 64 "



//--------------------- .note.nv.cuinfo           --------------------------
	.section	.note.nv.cuinfo,"",@"SHT_NOTE"
	.sectionflags	@"SHF_NOTE_NV_CUINFO"
        /*0018*/ 	.short	0x0002
        /*001a*/ 	.short	0x0064
        /*001c*/ 	.short	0x0082
	.zero		2


//--------------------- .nv.info                  --------------------------
	.section	.nv.info,"",@"SHT_CUDA_INFO"
	.align	4


	//----- nvinfo : EIATTR_REGCOUNT
	.align		4
        /*0000*/ 	.byte	0x04, 0x2f
        /*0002*/ 	.short	(.L_1 - .L_0)
	.align		4
.L_0:
        /*0004*/ 	.word	index@(_Z14kernel_rectifyiiPfi)
        /*0008*/ 	.word	0x00000008


	//----- nvinfo : EIATTR_FRAME_SIZE
	.align		4
.L_1:
        /*000c*/ 	.byte	0x04, 0x11
        /*000e*/ 	.short	(.L_3 - .L_2)
	.align		4
.L_2:
        /*0010*/ 	.word	index@(_Z14kernel_rectifyiiPfi)
        /*0014*/ 	.word	0x00000000


	//----- nvinfo : EIATTR_REGCOUNT
	.align		4
.L_3:
        /*0018*/ 	.byte	0x04, 0x2f
        /*001a*/ 	.short	(.L_5 - .L_4)
	.align		4
.L_4:
        /*001c*/ 	.word	index@(_Z19kernel_rectify_gradiiPKfiPfi)
        /*0020*/ 	.word	0x0000000c


	//----- nvinfo : EIATTR_FRAME_SIZE
	.align		4
.L_5:
        /*0024*/ 	.byte	0x04, 0x11
        /*0026*/ 	.short	(.L_7 - .L_6)
	.align		4
.L_6:
        /*0028*/ 	.word	index@(_Z19kernel_rectify_gradiiPKfiPfi)
        /*002c*/ 	.word	0x00000000


	//----- nvinfo : EIATTR_REGCOUNT
	.align		4
.L_7:
        /*0030*/ 	.byte	0x04, 0x2f
        /*0032*/ 	.short	(.L_9 - .L_8)
	.align		4
.L_8:
        /*0034*/ 	.word	index@(_Z21kernel_log_likelihoodiPKfiS0_iPfi)
        /*0038*/ 	.word	0x00000011


	//----- nvinfo : EIATTR_FRAME_SIZE
	.align		4
.L_9:
        /*003c*/ 	.byte	0x04, 0x11
        /*003e*/ 	.short	(.L_11 - .L_10)
	.align		4
.L_10:
        /*0040*/ 	.word	index@($__internal_3_$__cuda_sm3x_div_rn_noftz_f32_slowpath)
        /*0044*/ 	.word	0x00000000


	//----- nvinfo : EIATTR_FRAME_SIZE
	.align		4
.L_11:
        /*0048*/ 	.byte	0x04, 0x11
        /*004a*/ 	.short	(.L_13 - .L_12)
	.align		4
.L_12:
        /*004c*/ 	.word	index@(_Z21kernel_log_likelihoodiPKfiS0_iPfi)
        /*0050*/ 	.word	0x00000000


	//----- nvinfo : EIATTR_REGCOUNT
	.align		4
.L_13:
        /*0054*/ 	.byte	0x04, 0x2f
        /*0056*/ 	.short	(.L_15 - .L_14)
	.align		4
.L_14:
        /*0058*/ 	.word	index@(_Z26kernel_log_likelihood_gradiPKfiS0_iPfi)
        /*005c*/ 	.word	0x00000016


	//----- nvinfo : EIATTR_FRAME_SIZE
	.align		4
.L_15:
        /*0060*/ 	.byte	0x04, 0x11
        /*0062*/ 	.short	(.L_17 - .L_16)
	.align		4
.L_16:
        /*0064*/ 	.word	index@($__internal_2_$__cuda_sm3x_div_rn_noftz_f32_slowpath)
        /*0068*/ 	.word	0x00000000


	//----- nvinfo : EIATTR_FRAME_SIZE
	.align		4
.L_17:
        /*006c*/ 	.byte	0x04, 0x11
        /*006e*/ 	.short	(.L_19 - .L_18)
	.align		4
.L_18:
        /*0070*/ 	.word	index@(_Z26kernel_log_likelihood_gradiPKfiS0_iPfi)
        /*0074*/ 	.word	0x00000000


	//----- nvinfo : EIATTR_REGCOUNT
	.align		4
.L_19:
        /*0078*/ 	.byte	0x04, 0x2f
        /*007a*/ 	.short	(.L_21 - .L_20)
	.align		4
.L_20:
        /*007c*/ 	.word	index@(_Z11kernel_adamiiffffPfS_S_S_)
        /*0080*/ 	.word	0x00000013


	//----- nvinfo : EIATTR_FRAME_SIZE
	.align		4
.L_21:
        /*0084*/ 	.byte	0x04, 0x11
        /*0086*/ 	.short	(.L_23 - .L_22)
	.align		4
.L_22:
        /*0088*/ 	.word	index@($__internal_1_$__cuda_sm3x_div_rn_noftz_f32_slowpath)
        /*008c*/ 	.word	0x00000000


	//----- nvinfo : EIATTR_FRAME_SIZE
	.align		4
.L_23:
        /*0090*/ 	.byte	0x04, 0x11
        /*0092*/ 	.short	(.L_25 - .L_24)
	.align		4
.L_24:
        /*0094*/ 	.word	index@($__internal_0_$__cuda_sm20_sqrt_rn_f32_slowpath)
        /*0098*/ 	.word	0x00000000


	//----- nvinfo : EIATTR_FRAME_SIZE
	.align		4
.L_25:
        /*009c*/ 	.byte	0x04, 0x11
        /*009e*/ 	.short	(.L_27 - .L_26)
	.align		4
.L_26:
        /*00a0*/ 	.word	index@(_Z11kernel_adamiiffffPfS_S_S_)
        /*00a4*/ 	.word	0x00000000


	//----- nvinfo : EIATTR_MIN_STACK_SIZE
	.align		4
.L_27:
        /*00a8*/ 	.byte	0x04, 0x12
        /*00aa*/ 	.short	(.L_29 - .L_28)
	.align		4
.L_28:
        /*00ac*/ 	.word	index@(_Z11kernel_adamiiffffPfS_S_S_)
        /*00b0*/ 	.word	0x00000000


	//----- nvinfo : EIATTR_MIN_STACK_SIZE
	.align		4
.L_29:
        /*00b4*/ 	.byte	0x04, 0x12
        /*00b6*/ 	.short	(.L_31 - .L_30)
	.align		4
.L_30:
        /*00b8*/ 	.word	index@(_Z26kernel_log_likelihood_gradiPKfiS0_iPfi)
        /*00bc*/ 	.word	0x00000000


	//----- nvinfo : EIATTR_MIN_STACK_SIZE
	.align		4
.L_31:
        /*00c0*/ 	.byte	0x04, 0x12
        /*00c2*/ 	.short	(.L_33 - .L_32)
	.align		4
.L_32:
        /*00c4*/ 	.word	index@(_Z21kernel_log_likelihoodiPKfiS0_iPfi)
        /*00c8*/ 	.word	0x00000000


	//----- nvinfo : EIATTR_MIN_STACK_SIZE
	.align		4
.L_33:
        /*00cc*/ 	.byte	0x04, 0x12
        /*00ce*/ 	.short	(.L_35 - .L_34)
	.align		4
.L_34:
        /*00d0*/ 	.word	index@(_Z19kernel_rectify_gradiiPKfiPfi)
        /*00d4*/ 	.word	0x00000000


	//----- nvinfo : EIATTR_MIN_STACK_SIZE
	.align		4
.L_35:
        /*00d8*/ 	.byte	0x04, 0x12
        /*00da*/ 	.short	(.L_37 - .L_36)
	.align		4
.L_36:
        /*00dc*/ 	.word	index@(_Z14kernel_rectifyiiPfi)
        /*00e0*/ 	.word	0x00000000
.L_37:


//--------------------- .nv.compat                --------------------------
	.section	.nv.compat,"",@"SHT_CUDA_COMPAT_INFO"
	.align	4
        /*0000*/ 	.byte	0x02, 0x09, 0x00, 0x00, 0x02, 0x02, 0x01, 0x00, 0x02, 0x05, 0x05, 0x00, 0x03, 0x07, 0x01, 0x01
        /*0010*/ 	.byte	0x02, 0x03, 0x00, 0x00, 0x02, 0x06, 0x01, 0x00, 0x04, 0x0b, 0x08, 0x00, 0x01, 0x00, 0x00, 0x00
        /*0020*/ 	.byte	0x00, 0x00, 0x00, 0x00


//--------------------- .nv.info._Z11kernel_adamiiffffPfS_S_S_ --------------------------
	.section	.nv.info._Z11kernel_adamiiffffPfS_S_S_,"",@"SHT_CUDA_INFO"
	.sectionflags	@""
	.align	4


	//----- nvinfo : EIATTR_CUDA_API_VERSION
	.align		4
        /*0000*/ 	.byte	0x04, 0x37
        /*0002*/ 	.short	(.L_39 - .L_38)
.L_38:
        /*0004*/ 	.word	0x00000082


	//----- nvinfo : EIATTR_KPARAM_INFO
	.align		4
.L_39:
        /*0008*/ 	.byte	0x04, 0x17
        /*000a*/ 	.short	(.L_41 - .L_40)
.L_40:
        /*000c*/ 	.word	0x00000000
        /*0010*/ 	.short	0x0009
        /*0012*/ 	.short	0x0030
        /*0014*/ 	.byte	0x00, 0xf5, 0x21, 0x00


	//----- nvinfo : EIATTR_KPARAM_INFO
	.align		4
.L_41:
        /*0018*/ 	.byte	0x04, 0x17
        /*001a*/ 	.short	(.L_43 - .L_42)
.L_42:
        /*001c*/ 	.word	0x00000000
        /*0020*/ 	.short	0x0008
        /*0022*/ 	.short	0x0028
        /*0024*/ 	.byte	0x00, 0xf5, 0x21, 0x00


	//----- nvinfo : EIATTR_KPARAM_INFO
	.align		4
.L_43:
        /*0028*/ 	.byte	0x04, 0x17
        /*002a*/ 	.short	(.L_45 - .L_44)
.L_44:
        /*002c*/ 	.word	0x00000000
        /*0030*/ 	.short	0x0007
        /*0032*/ 	.short	0x0020
        /*0034*/ 	.byte	0x00, 0xf5, 0x21, 0x00


	//----- nvinfo : EIATTR_KPARAM_INFO
	.align		4
.L_45:
        /*0038*/ 	.byte	0x04, 0x17
        /*003a*/ 	.short	(.L_47 - .L_46)
.L_46:
        /*003c*/ 	.word	0x00000000
        /*0040*/ 	.short	0x0006
        /*0042*/ 	.short	0x0018
        /*0044*/ 	.byte	0x00, 0xf5, 0x21, 0x00


	//----- nvinfo : EIATTR_KPARAM_INFO
	.align		4
.L_47:
        /*0048*/ 	.byte	0x04, 0x17
        /*004a*/ 	.short	(.L_49 - .L_48)
.L_48:
        /*004c*/ 	.word	0x00000000
        /*0050*/ 	.short	0x0005
        /*0052*/ 	.short	0x0014
        /*0054*/ 	.byte	0x00, 0xf0, 0x11, 0x00


	//----- nvinfo : EIATTR_KPARAM_INFO
	.align		4
.L_49:
        /*0058*/ 	.byte	0x04, 0x17
        /*005a*/ 	.short	(.L_51 - .L_50)
.L_50:
        /*005c*/ 	.word	0x00000000
        /*0060*/ 	.short	0x0004
        /*0062*/ 	.short	0x0010
        /*0064*/ 	.byte	0x00, 0xf0, 0x11, 0x00


	//----- nvinfo : EIATTR_KPARAM_INFO
	.align		4
.L_51:
        /*0068*/ 	.byte	0x04, 0x17
        /*006a*/ 	.short	(.L_53 - .L_52)
.L_52:
        /*006c*/ 	.word	0x00000000
        /*0070*/ 	.short	0x0003
        /*0072*/ 	.short	0x000c
        /*0074*/ 	.byte	0x00, 0xf0, 0x11, 0x00


	//----- nvinfo : EIATTR_KPARAM_INFO
	.align		4
.L_53:
        /*0078*/ 	.byte	0x04, 0x17
        /*007a*/ 	.short	(.L_55 - .L_54)
.L_54:
        /*007c*/ 	.word	0x00000000
        /*0080*/ 	.short	0x0002
        /*0082*/ 	.short	0x0008
        /*0084*/ 	.byte	0x00, 0xf0, 0x11, 0x00


	//----- nvinfo : EIATTR_KPARAM_INFO
	.align		4
.L_55:
        /*0088*/ 	.byte	0x04, 0x17
        /*008a*/ 	.short	(.L_57 - .L_56)
.L_56:
        /*008c*/ 	.word	0x00000000
        /*0090*/ 	.short	0x0001
        /*0092*/ 	.short	0x0004
        /*0094*/ 	.byte	0x00, 0xf0, 0x11, 0x00


	//----- nvinfo : EIATTR_KPARAM_INFO
	.align		4
.L_57:
        /*0098*/ 	.byte	0x04, 0x17
        /*009a*/ 	.short	(.L_59 - .L_58)
.L_58:
        /*009c*/ 	.word	0x00000000
        /*00a0*/ 	.short	0x0000
        /*00a2*/ 	.short	0x0000
        /*00a4*/ 	.byte	0x00, 0xf0, 0x11, 0x00


	//----- nvinfo : EIATTR_SPARSE_MMA_MASK
	.align		4
.L_59:
        /*00a8*/ 	.byte	0x03, 0x50
        /*00aa*/ 	.short	0x0000


	//----- nvinfo : EIATTR_MAXREG_COUNT
	.align		4
        /*00ac*/ 	.byte	0x03, 0x1b
        /*00ae*/ 	.short	0x00ff


	//----- nvinfo : EIATTR_MERCURY_ISA_VERSION
	.align		4
        /*00b0*/ 	.byte	0x03, 0x5f
        /*00b2*/ 	.short	0x0101


	//----- nvinfo : EIATTR_VRC_CTA_INIT_COUNT
	.align		4
        /*00b4*/ 	.byte	0x02, 0x4a
	.zero		1
	.zero		1


	//----- nvinfo : EIATTR_EXIT_INSTR_OFFSETS
	.align		4
        /*00b8*/ 	.byte	0x04, 0x1c
        /*00ba*/ 	.short	(.L_61 - .L_60)


	//   ....[0]....
.L_60:
        /*00bc*/ 	.word	0x00000070


	//   ....[1]....
        /*00c0*/ 	.word	0x00001110


	//----- nvinfo : EIATTR_CRS_STACK_SIZE
	.align		4
.L_61:
        /*00c4*/ 	.byte	0x04, 0x1e
        /*00c6*/ 	.short	(.L_63 - .L_62)
.L_62:
        /*00c8*/ 	.word	0x00000000


	//----- nvinfo : EIATTR_CBANK_PARAM_SIZE
	.align		4
.L_63:
        /*00cc*/ 	.byte	0x03, 0x19
        /*00ce*/ 	.short	0x0038


	//----- nvinfo : EIATTR_PARAM_CBANK
	.align		4
        /*00d0*/ 	.byte	0x04, 0x0a
        /*00d2*/ 	.short	(.L_65 - .L_64)
	.align		4
.L_64:
        /*00d4*/ 	.word	index@(.nv.constant0._Z11kernel_adamiiffffPfS_S_S_)
        /*00d8*/ 	.short	0x0380
        /*00da*/ 	.short	0x0038


	//----- nvinfo : EIATTR_SW_WAR
	.align		4
.L_65:
        /*00dc*/ 	.byte	0x04, 0x36
        /*00de*/ 	.short	(.L_67 - .L_66)
.L_66:
        /*00e0*/ 	.word	0x00000008
.L_67:


//--------------------- .nv.info._Z26kernel_log_likelihood_gradiPKfiS0_iPfi --------------------------
	.section	.nv.info._Z26kernel_log_likelihood_gradiPKfiS0_iPfi,"",@"SHT_CUDA_INFO"
	.sectionflags	@""
	.align	4


	//----- nvinfo : EIATTR_CUDA_API_VERSION
	.align		4
        /*0000*/ 	.byte	0x04, 0x37
        /*0002*/ 	.short	(.L_69 - .L_68)
.L_68:
        /*0004*/ 	.word	0x00000082


	//----- nvinfo : EIATTR_KPARAM_INFO
	.align		4
.L_69:
        /*0008*/ 	.byte	0x04, 0x17
        /*000a*/ 	.short	(.L_71 - .L_70)
.L_70:
        /*000c*/ 	.word	0x00000000
        /*0010*/ 	.short	0x0006
        /*0012*/ 	.short	0x0030
        /*0014*/ 	.byte	0x00, 0xf0, 0x11, 0x00


	//----- nvinfo : EIATTR_KPARAM_INFO
	.align		4
.L_71:
        /*0018*/ 	.byte	0x04, 0x17
        /*001a*/ 	.short	(.L_73 - .L_72)
.L_72:
        /*001c*/ 	.word	0x00000000
        /*0020*/ 	.short	0x0005
        /*0022*/ 	.short	0x0028
        /*0024*/ 	.byte	0x00, 0xf5, 0x21, 0x00


	//----- nvinfo : EIATTR_KPARAM_INFO
	.align		4
.L_73:
        /*0028*/ 	.byte	0x04, 0x17
        /*002a*/ 	.short	(.L_75 - .L_74)
.L_74:
        /*002c*/ 	.word	0x00000000
        /*0030*/ 	.short	0x0004
        /*0032*/ 	.short	0x0020
        /*0034*/ 	.byte	0x00, 0xf0, 0x11, 0x00


	//----- nvinfo : EIATTR_KPARAM_INFO
	.align		4
.L_75:
        /*0038*/ 	.byte	0x04, 0x17
        /*003a*/ 	.short	(.L_77 - .L_76)
.L_76:
        /*003c*/ 	.word	0x00000000
        /*0040*/ 	.short	0x0003
        /*0042*/ 	.short	0x0018
        /*0044*/ 	.byte	0x00, 0xf5, 0x21, 0x00


	//----- nvinfo : EIATTR_KPARAM_INFO
	.align		4
.L_77:
        /*0048*/ 	.byte	0x04, 0x17
        /*004a*/ 	.short	(.L_79 - .L_78)
.L_78:
        /*004c*/ 	.word	0x00000000
        /*0050*/ 	.short	0x0002
        /*0052*/ 	.short	0x0010
        /*0054*/ 	.byte	0x00, 0xf0, 0x11, 0x00


	//----- nvinfo : EIATTR_KPARAM_INFO
	.align		4
.L_79:
        /*0058*/ 	.byte	0x04, 0x17
        /*005a*/ 	.short	(.L_81 - .L_80)
.L_80:
        /*005c*/ 	.word	0x00000000
        /*0060*/ 	.short	0x0001
        /*0062*/ 	.short	0x0008
        /*0064*/ 	.byte	0x00, 0xf5, 0x21, 0x00


	//----- nvinfo : EIATTR_KPARAM_INFO
	.align		4
.L_81:
        /*0068*/ 	.byte	0x04, 0x17
        /*006a*/ 	.short	(.L_83 - .L_82)
.L_82:
        /*006c*/ 	.word	0x00000000
        /*0070*/ 	.short	0x0000
        /*0072*/ 	.short	0x0000
        /*0074*/ 	.byte	0x00, 0xf0, 0x11, 0x00


	//----- nvinfo : EIATTR_SPARSE_MMA_MASK
	.align		4
.L_83:
        /*0078*/ 	.byte	0x03, 0x50
        /*007a*/ 	.short	0x0000


	//----- nvinfo : EIATTR_MAXREG_COUNT
	.align		4
        /*007c*/ 	.byte	0x03, 0x1b
        /*007e*/ 	.short	0x00ff


	//----- nvinfo : EIATTR_MERCURY_ISA_VERSION
	.align		4
        /*0080*/ 	.byte	0x03, 0x5f
        /*0082*/ 	.short	0x0101


	//----- nvinfo : EIATTR_VRC_CTA_INIT_COUNT
	.align		4
        /*0084*/ 	.byte	0x02, 0x4a
	.zero		1
	.zero		1


	//----- nvinfo : EIATTR_EXIT_INSTR_OFFSETS
	.align		4
        /*0088*/ 	.byte	0x04, 0x1c
        /*008a*/ 	.short	(.L_85 - .L_84)


	//   ....[0]....
.L_84:
        /*008c*/ 	.word	0x00000070


	//   ....[1]....
        /*0090*/ 	.word	0x00000b50


	//----- nvinfo : EIATTR_CRS_STACK_SIZE
	.align		4
.L_85:
        /*0094*/ 	.byte	0x04, 0x1e
        /*0096*/ 	.short	(.L_87 - .L_86)
.L_86:
        /*0098*/ 	.word	0x00000000


	//----- nvinfo : EIATTR_CBANK_PARAM_SIZE
	.align		4
.L_87:
        /*009c*/ 	.byte	0x03, 0x19
        /*009e*/ 	.short	0x0034


	//----- nvinfo : EIATTR_PARAM_CBANK
	.align		4
        /*00a0*/ 	.byte	0x04, 0x0a
        /*00a2*/ 	.short	(.L_89 - .L_88)
	.align		4
.L_88:
        /*00a4*/ 	.word	index@(.nv.constant0._Z26kernel_log_likelihood_gradiPKfiS0_iPfi)
        /*00a8*/ 	.short	0x0380
        /*00aa*/ 	.short	0x0034


	//----- nvinfo : EIATTR_SW_WAR
	.align		4
.L_89:
        /*00ac*/ 	.byte	0x04, 0x36
        /*00ae*/ 	.short	(.L_91 - .L_90)
.L_90:
        /*00b0*/ 	.word	0x00000008
.L_91:


//--------------------- .nv.info._Z21kernel_log_likelihoodiPKfiS0_iPfi --------------------------
	.section	.nv.info._Z21kernel_log_likelihoodiPKfiS0_iPfi,"",@"SHT_CUDA_INFO"
	.sectionflags	@""
	.align	4


	//----- nvinfo : EIATTR_CUDA_API_VERSION
	.align		4
        /*0000*/ 	.byte	0x04, 0x37
        /*0002*/ 	.short	(.L_93 - .L_92)
.L_92:
        /*0004*/ 	.word	0x00000082


	//----- nvinfo : EIATTR_KPARAM_INFO
	.align		4
.L_93:
        /*0008*/ 	.byte	0x04, 0x17
        /*000a*/ 	.short	(.L_95 - .L_94)
.L_94:
        /*000c*/ 	.word	0x00000000
        /*0010*/ 	.short	0x0006
        /*0012*/ 	.short	0x0030
        /*0014*/ 	.byte	0x00, 0xf0, 0x11, 0x00


	//----- nvinfo : EIATTR_KPARAM_INFO
	.align		4
.L_95:
        /*0018*/ 	.byte	0x04, 0x17
        /*001a*/ 	.short	(.L_97 - .L_96)
.L_96:
        /*001c*/ 	.word	0x00000000
        /*0020*/ 	.short	0x0005
        /*0022*/ 	.short	0x0028
        /*0024*/ 	.byte	0x00, 0xf5, 0x21, 0x00


	//----- nvinfo : EIATTR_KPARAM_INFO
	.align		4
.L_97:
        /*0028*/ 	.byte	0x04, 0x17
        /*002a*/ 	.short	(.L_99 - .L_98)
.L_98:
        /*002c*/ 	.word	0x00000000
        /*0030*/ 	.short	0x0004
        /*0032*/ 	.short	0x0020
        /*0034*/ 	.byte	0x00, 0xf0, 0x11, 0x00


	//----- nvinfo : EIATTR_KPARAM_INFO
	.align		4
.L_99:
        /*0038*/ 	.byte	0x04, 0x17
        /*003a*/ 	.short	(.L_101 - .L_100)
.L_100:
        /*003c*/ 	.word	0x00000000
        /*0040*/ 	.short	0x0003
        /*0042*/ 	.short	0x0018
        /*0044*/ 	.byte	0x00, 0xf5, 0x21, 0x00


	//----- nvinfo : EIATTR_KPARAM_INFO
	.align		4
.L_101:
        /*0048*/ 	.byte	0x04, 0x17
        /*004a*/ 	.short	(.L_103 - .L_102)
.L_102:
        /*004c*/ 	.word	0x00000000
        /*0050*/ 	.short	0x0002
        /*0052*/ 	.short	0x0010
        /*0054*/ 	.byte	0x00, 0xf0, 0x11, 0x00


	//----- nvinfo : EIATTR_KPARAM_INFO
	.align		4
.L_103:
        /*0058*/ 	.byte	0x04, 0x17
        /*005a*/ 	.short	(.L_105 - .L_104)
.L_104:
        /*005c*/ 	.word	0x00000000
        /*0060*/ 	.short	0x0001
        /*0062*/ 	.short	0x0008
        /*0064*/ 	.byte	0x00, 0xf5, 0x21, 0x00


	//----- nvinfo : EIATTR_KPARAM_INFO
	.align		4
.L_105:
        /*0068*/ 	.byte	0x04, 0x17
        /*006a*/ 	.short	(.L_107 - .L_106)
.L_106:
        /*006c*/ 	.word	0x00000000
        /*0070*/ 	.short	0x0000
        /*0072*/ 	.short	0x0000
        /*0074*/ 	.byte	0x00, 0xf0, 0x11, 0x00


	//----- nvinfo : EIATTR_SPARSE_MMA_MASK
	.align		4
.L_107:
        /*0078*/ 	.byte	0x03, 0x50
        /*007a*/ 	.short	0x0000


	//----- nvinfo : EIATTR_MAXREG_COUNT
	.align		4
        /*007c*/ 	.byte	0x03, 0x1b
        /*007e*/ 	.short	0x00ff


	//----- nvinfo : EIATTR_MERCURY_ISA_VERSION
	.align		4
        /*0080*/ 	.byte	0x03, 0x5f
        /*0082*/ 	.short	0x0101


	//----- nvinfo : EIATTR_VRC_CTA_INIT_COUNT
	.align		4
        /*0084*/ 	.byte	0x02, 0x4a
	.zero		1
	.zero		1


	//----- nvinfo : EIATTR_EXIT_INSTR_OFFSETS
	.align		4
        /*0088*/ 	.byte	0x04, 0x1c
        /*008a*/ 	.short	(.L_109 - .L_108)


	//   ....[0]....
.L_108:
        /*008c*/ 	.word	0x00000070


	//   ....[1]....
        /*0090*/ 	.word	0x00000a00


	//----- nvinfo : EIATTR_CRS_STACK_SIZE
	.align		4
.L_109:
        /*0094*/ 	.byte	0x04, 0x1e
        /*0096*/ 	.short	(.L_111 - .L_110)
.L_110:
        /*0098*/ 	.word	0x00000000


	//----- nvinfo : EIATTR_CBANK_PARAM_SIZE
	.align		4
.L_111:
        /*009c*/ 	.byte	0x03, 0x19
        /*009e*/ 	.short	0x0034


	//----- nvinfo : EIATTR_PARAM_CBANK
	.align		4
        /*00a0*/ 	.byte	0x04, 0x0a
        /*00a2*/ 	.short	(.L_113 - .L_112)
	.align		4
.L_112:
        /*00a4*/ 	.word	index@(.nv.constant0._Z21kernel_log_likelihoodiPKfiS0_iPfi)
        /*00a8*/ 	.short	0x0380
        /*00aa*/ 	.short	0x0034


	//----- nvinfo : EIATTR_SW_WAR
	.align		4
.L_113:
        /*00ac*/ 	.byte	0x04, 0x36
        /*00ae*/ 	.short	(.L_115 - .L_114)
.L_114:
        /*00b0*/ 	.word	0x00000008
.L_115:


//--------------------- .nv.info._Z19kernel_rectify_gradiiPKfiPfi --------------------------
	.section	.nv.info._Z19kernel_rectify_gradiiPKfiPfi,"",@"SHT_CUDA_INFO"
	.sectionflags	@""
	.align	4


	//----- nvinfo : EIATTR_CUDA_API_VERSION
	.align		4
        /*0000*/ 	.byte	0x04, 0x37
        /*0002*/ 	.short	(.L_117 - .L_116)
.L_116:
        /*0004*/ 	.word	0x00000082


	//----- nvinfo : EIATTR_KPARAM_INFO
	.align		4
.L_117:
        /*0008*/ 	.byte	0x04, 0x17
        /*000a*/ 	.short	(.L_119 - .L_118)
.L_118:
        /*000c*/ 	.word	0x00000000
        /*0010*/ 	.short	0x0005
        /*0012*/ 	.short	0x0020
        /*0014*/ 	.byte	0x00, 0xf0, 0x11, 0x00


	//----- nvinfo : EIATTR_KPARAM_INFO
	.align		4
.L_119:
        /*0018*/ 	.byte	0x04, 0x17
        /*001a*/ 	.short	(.L_121 - .L_120)
.L_120:
        /*001c*/ 	.word	0x00000000
        /*0020*/ 	.short	0x0004
        /*0022*/ 	.short	0x0018
        /*0024*/ 	.byte	0x00, 0xf5, 0x21, 0x00


	//----- nvinfo : EIATTR_KPARAM_INFO
	.align		4
.L_121:
        /*0028*/ 	.byte	0x04, 0x17
        /*002a*/ 	.short	(.L_123 - .L_122)
.L_122:
        /*002c*/ 	.word	0x00000000
        /*0030*/ 	.short	0x0003
        /*0032*/ 	.short	0x0010
        /*0034*/ 	.byte	0x00, 0xf0, 0x11, 0x00


	//----- nvinfo : EIATTR_KPARAM_INFO
	.align		4
.L_123:
        /*0038*/ 	.byte	0x04, 0x17
        /*003a*/ 	.short	(.L_125 - .L_124)
.L_124:
        /*003c*/ 	.word	0x00000000
        /*0040*/ 	.short	0x0002
        /*0042*/ 	.short	0x0008
        /*0044*/ 	.byte	0x00, 0xf5, 0x21, 0x00


	//----- nvinfo : EIATTR_KPARAM_INFO
	.align		4
.L_125:
        /*0048*/ 	.byte	0x04, 0x17
        /*004a*/ 	.short	(.L_127 - .L_126)
.L_126:
        /*004c*/ 	.word	0x00000000
        /*0050*/ 	.short	0x0001
        /*0052*/ 	.short	0x0004
        /*0054*/ 	.byte	0x00, 0xf0, 0x11, 0x00


	//----- nvinfo : EIATTR_KPARAM_INFO
	.align		4
.L_127:
        /*0058*/ 	.byte	0x04, 0x17
        /*005a*/ 	.short	(.L_129 - .L_128)
.L_128:
        /*005c*/ 	.word	0x00000000
        /*0060*/ 	.short	0x0000
        /*0062*/ 	.short	0x0000
        /*0064*/ 	.byte	0x00, 0xf0, 0x11, 0x00


	//----- nvinfo : EIATTR_SPARSE_MMA_MASK
	.align		4
.L_129:
        /*0068*/ 	.byte	0x03, 0x50
        /*006a*/ 	.short	0x0000


	//----- nvinfo : EIATTR_MAXREG_COUNT
	.align		4
        /*006c*/ 	.byte	0x03, 0x1b
        /*006e*/ 	.short	0x00ff


	//----- nvinfo : EIATTR_MERCURY_ISA_VERSION
	.align		4
        /*0070*/ 	.byte	0x03, 0x5f
        /*0072*/ 	.short	0x0101


	//----- nvinfo : EIATTR_VRC_CTA_INIT_COUNT
	.align		4
        /*0074*/ 	.byte	0x02, 0x4a
	.zero		1
	.zero		1


	//----- nvinfo : EIATTR_EXIT_INSTR_OFFSETS
	.align		4
        /*0078*/ 	.byte	0x04, 0x1c
        /*007a*/ 	.short	(.L_131 - .L_130)


	//   ....[0]....
.L_130:
        /*007c*/ 	.word	0x000000c0


	//   ....[1]....
        /*0080*/ 	.word	0x000001e0


	//----- nvinfo : EIATTR_CRS_STACK_SIZE
	.align		4
.L_131:
        /*0084*/ 	.byte	0x04, 0x1e
        /*0086*/ 	.short	(.L_133 - .L_132)
.L_132:
        /*0088*/ 	.word	0x00000000


	//----- nvinfo : EIATTR_CBANK_PARAM_SIZE
	.align		4
.L_133:
        /*008c*/ 	.byte	0x03, 0x19
        /*008e*/ 	.short	0x0024


	//----- nvinfo : EIATTR_PARAM_CBANK
	.align		4
        /*0090*/ 	.byte	0x04, 0x0a
        /*0092*/ 	.short	(.L_135 - .L_134)
	.align		4
.L_134:
        /*0094*/ 	.word	index@(.nv.constant0._Z19kernel_rectify_gradiiPKfiPfi)
        /*0098*/ 	.short	0x0380
        /*009a*/ 	.short	0x0024


	//----- nvinfo : EIATTR_SW_WAR
	.align		4
.L_135:
        /*009c*/ 	.byte	0x04, 0x36
        /*009e*/ 	.short	(.L_137 - .L_136)
.L_136:
        /*00a0*/ 	.word	0x00000008
.L_137:


//--------------------- .nv.info._Z14kernel_rectifyiiPfi --------------------------
	.section	.nv.info._Z14kernel_rectifyiiPfi,"",@"SHT_CUDA_INFO"
	.sectionflags	@""
	.align	4


	//----- nvinfo : EIATTR_CUDA_API_VERSION
	.align		4
        /*0000*/ 	.byte	0x04, 0x37
        /*0002*/ 	.short	(.L_139 - .L_138)
.L_138:
        /*0004*/ 	.word	0x00000082


	//----- nvinfo : EIATTR_KPARAM_INFO
	.align		4
.L_139:
        /*0008*/ 	.byte	0x04, 0x17
        /*000a*/ 	.short	(.L_141 - .L_140)
.L_140:
        /*000c*/ 	.word	0x00000000
        /*0010*/ 	.short	0x0003
        /*0012*/ 	.short	0x0010
        /*0014*/ 	.byte	0x00, 0xf0, 0x11, 0x00


	//----- nvinfo : EIATTR_KPARAM_INFO
	.align		4
.L_141:
        /*0018*/ 	.byte	0x04, 0x17
        /*001a*/ 	.short	(.L_143 - .L_142)
.L_142:
        /*001c*/ 	.word	0x00000000
        /*0020*/ 	.short	0x0002
        /*0022*/ 	.short	0x0008
        /*0024*/ 	.byte	0x00, 0xf5, 0x21, 0x00


	//----- nvinfo : EIATTR_KPARAM_INFO
	.align		4
.L_143:
        /*0028*/ 	.byte	0x04, 0x17
        /*002a*/ 	.short	(.L_145 - .L_144)
.L_144:
        /*002c*/ 	.word	0x00000000
        /*0030*/ 	.short	0x0001
        /*0032*/ 	.short	0x0004
        /*0034*/ 	.byte	0x00, 0xf0, 0x11, 0x00


	//----- nvinfo : EIATTR_KPARAM_INFO
	.align		4
.L_145:
        /*0038*/ 	.byte	0x04, 0x17
        /*003a*/ 	.short	(.L_147 - .L_146)
.L_146:
        /*003c*/ 	.word	0x00000000
        /*0040*/ 	.short	0x0000
        /*0042*/ 	.short	0x0000
        /*0044*/ 	.byte	0x00, 0xf0, 0x11, 0x00


	//----- nvinfo : EIATTR_SPARSE_MMA_MASK
	.align		4
.L_147:
        /*0048*/ 	.byte	0x03, 0x50
        /*004a*/ 	.short	0x0000


	//----- nvinfo : EIATTR_MAXREG_COUNT
	.align		4
        /*004c*/ 	.byte	0x03, 0x1b
        /*004e*/ 	.short	0x00ff


	//----- nvinfo : EIATTR_MERCURY_ISA_VERSION
	.align		4
        /*0050*/ 	.byte	0x03, 0x5f
        /*0052*/ 	.short	0x0101


	//----- nvinfo : EIATTR_VRC_CTA_INIT_COUNT
	.align		4
        /*0054*/ 	.byte	0x02, 0x4a
	.zero		1
	.zero		1


	//----- nvinfo : EIATTR_EXIT_INSTR_OFFSETS
	.align		4
        /*0058*/ 	.byte	0x04, 0x1c
        /*005a*/ 	.short	(.L_149 - .L_148)


	//   ....[0]....
.L_148:
        /*005c*/ 	.word	0x000000c0


	//   ....[1]....
        /*0060*/ 	.word	0x00000150


	//----- nvinfo : EIATTR_CBANK_PARAM_SIZE
	.align		4
.L_149:
        /*0064*/ 	.byte	0x03, 0x19
        /*0066*/ 	.short	0x0014


	//----- nvinfo : EIATTR_PARAM_CBANK
	.align		4
        /*0068*/ 	.byte	0x04, 0x0a
        /*006a*/ 	.short	(.L_151 - .L_150)
	.align		4
.L_150:
        /*006c*/ 	.word	index@(.nv.constant0._Z14kernel_rectifyiiPfi)
        /*0070*/ 	.short	0x0380
        /*0072*/ 	.short	0x0014


	//----- nvinfo : EIATTR_SW_WAR
	.align		4
.L_151:
        /*0074*/ 	.byte	0x04, 0x36
        /*0076*/ 	.short	(.L_153 - .L_152)
.L_152:
        /*0078*/ 	.word	0x00000008
.L_153:


//--------------------- .nv.callgraph             --------------------------
	.section	.nv.callgraph,"",@"SHT_CUDA_CALLGRAPH"
	.align	4
	.sectionentsize	8
	.align		4
        /*0000*/ 	.word	0x00000000
	.align		4
        /*0004*/ 	.word	0xffffffff
	.align		4
        /*0008*/ 	.word	0x00000000
	.align		4
        /*000c*/ 	.word	0xfffffffe
	.align		4
        /*0010*/ 	.word	0x00000000
	.align		4
        /*0014*/ 	.word	0xfffffffd
	.align		4
        /*0018*/ 	.word	0x00000000
	.align		4
        /*001c*/ 	.word	0xfffffffc


//--------------------- .text._Z11kernel_adamiiffffPfS_S_S_ --------------------------
	.section	.text._Z11kernel_adamiiffffPfS_S_S_,"ax",@progbits
	.align	128
        .global         _Z11kernel_adamiiffffPfS_S_S_
        .type           _Z11kernel_adamiiffffPfS_S_S_,@function
        .size           _Z11kernel_adamiiffffPfS_S_S_,(.L_x_71 - _Z11kernel_adamiiffffPfS_S_S_)
        .other          _Z11kernel_adamiiffffPfS_S_S_,@"STO_CUDA_ENTRY STV_DEFAULT"
_Z11kernel_adamiiffffPfS_S_S_:
.text._Z11kernel_adamiiffffPfS_S_S_:
[----:B------:R-:W-:Y:S01]  /*0000*/  LDC R1, c[0x0][0x37c] ;  /* 0x0000df00ff017b82 */ /* 0x000fe20000000800 */
[----:B------:R-:W0:Y:S07]  /*0010*/  S2R R3, SR_TID.X ;  /* 0x0000000000037919 */ /* 0x000e2e0000002100 */
[----:B------:R-:W0:Y:S01]  /*0020*/  S2UR UR4, SR_CTAID.X ;  /* 0x00000000000479c3 */ /* 0x000e220000002500 */
[----:B------:R-:W1:Y:S07]  /*0030*/  LDCU UR5, c[0x0][0x380] ;  /* 0x00007000ff0577ac */ /* 0x000e6e0008000800 */
[----:B------:R-:W0:Y:S02]  /*0040*/  LDC R4, c[0x0][0x360] ;  /* 0x0000d800ff047b82 */ /* 0x000e240000000800 */
[----:B0-----:R-:W-:-:S05]  /*0050*/  IMAD R4, R4, UR4, R3 ;  /* 0x0000000404047c24 */ /* 0x001fca000f8e0203 */
[----:B-1----:R-:W-:-:S13]  /*0060*/  ISETP.GE.AND P0, PT, R4, UR5, PT ;  /* 0x0000000504007c0c */ /* 0x002fda000bf06270 */
[----:B------:R-:W-:Y:S05]  /*0070*/  @P0 EXIT ;  /* 0x000000000000094d */ /* 0x000fea0003800000 */
[----:B------:R-:W0:Y:S01]  /*0080*/  LDC.64 R8, c[0x0][0x3b0] ;  /* 0x0000ec00ff087b82 */ /* 0x000e220000000a00 */
[----:B------:R-:W1:Y:S07]  /*0090*/  LDCU.64 UR4, c[0x0][0x358] ;  /* 0x00006b00ff0477ac */ /* 0x000e6e0008000a00 */
[----:B------:R-:W2:Y:S08]  /*00a0*/  LDC.64 R6, c[0x0][0x398] ;  /* 0x0000e600ff067b82 */ /* 0x000eb00000000a00 */
[----:B------:R-:W3:Y:S01]  /*00b0*/  LDC R3, c[0x0][0x38c] ;  /* 0x0000e300ff037b82 */ /* 0x000ee20000000800 */
[----:B0-----:R-:W-:-:S07]  /*00c0*/  IMAD.WIDE R8, R4, 0x4, R8 ;  /* 0x0000000404087825 */ /* 0x001fce00078e0208 */
[----:B------:R-:W0:Y:S01]  /*00d0*/  LDC.64 R10, c[0x0][0x3a0] ;  /* 0x0000e800ff0a7b82 */ /* 0x000e220000000a00 */
[----:B-1----:R-:W4:Y:S01]  /*00e0*/  LDG.E R5, desc[UR4][R8.64] ;  /* 0x0000000408057981 */ /* 0x002f22000c1e1900 */
[----:B--2---:R-:W-:-:S06]  /*00f0*/  IMAD.WIDE R6, R4, 0x4, R6 ;  /* 0x0000000404067825 */ /* 0x004fcc00078e0206 */
[----:B------:R-:W1:Y:S01]  /*0100*/  LDC R12, c[0x0][0x390] ;  /* 0x0000e400ff0c7b82 */ /* 0x000e620000000800 */
[----:B------:R-:W2:Y:S01]  /*0110*/  LDG.E R0, desc[UR4][R6.64] ;  /* 0x0000000406007981 */ /* 0x000ea2000c1e1900 */
[----:B---3--:R-:W-:Y:S01]  /*0120*/  FADD R2, -R3, 1 ;  /* 0x3f80000003027421 */ /* 0x008fe20000000100 */
[----:B0-----:R-:W-:-:S04]  /*0130*/  IMAD.WIDE R10, R4, 0x4, R10 ;  /* 0x00000004040a7825 */ /* 0x001fc800078e020a */
[----:B----4-:R-:W-:-:S04]  /*0140*/  FMUL R5, R2, R5 ;  /* 0x0000000502057220 */ /* 0x010fc80000400000 */
[----:B--2---:R-:W-:-:S05]  /*0150*/  FFMA R5, R0, R3, -R5 ;  /* 0x0000000300057223 */ /* 0x004fca0000000805 */
[----:B------:R0:W-:Y:S04]  /*0160*/  STG.E desc[UR4][R6.64], R5 ;  /* 0x0000000506007986 */ /* 0x0001e8000c101904 */
[----:B------:R-:W2:Y:S04]  /*0170*/  LDG.E R13, desc[UR4][R8.64] ;  /* 0x00000004080d7981 */ /* 0x000ea8000c1e1900 */
[----:B------:R-:W3:Y:S01]  /*0180*/  LDG.E R0, desc[UR4][R10.64] ;  /* 0x000000040a007981 */ /* 0x000ee2000c1e1900 */
[----:B-1----:R-:W-:Y:S01]  /*0190*/  FADD R2, -R12, 1 ;  /* 0x3f8000000c027421 */ /* 0x002fe20000000100 */
[----:B------:R-:W-:-:S03]  /*01a0*/  FSETP.GEU.AND P0, PT, |R3|, 1.175494350822287508e-38, PT ;  /* 0x008000000300780b */ /* 0x000fc60003f0e200 */
[----:B--2---:R-:W-:-:S04]  /*01b0*/  FMUL R2, R2, R13 ;  /* 0x0000000d02027220 */ /* 0x004fc80000400000 */
[----:B------:R-:W-:-:S04]  /*01c0*/  FMUL R13, R13, R2 ;  /* 0x000000020d0d7220 */ /* 0x000fc80000400000 */
[----:B---3--:R-:W-:Y:S01]  /*01d0*/  FFMA R0, R0, R12, R13 ;  /* 0x0000000c00007223 */ /* 0x008fe2000000000d */
[----:B------:R-:W-:-:S05]  /*01e0*/  FMUL R12, |R3|, 16777216 ;  /* 0x4b800000030c7820 */ /* 0x000fca0000400200 */
[----:B------:R-:W-:-:S04]  /*01f0*/  FSEL R12, R12, |R3|, !P0 ;  /* 0x400000030c0c7208 */ /* 0x000fc80004000000 */
[----:B0-----:R-:W-:-:S04]  /*0200*/  IADD3 R5, PT, PT, R12, -0x3f3504f3, RZ ;  /* 0xc0cafb0d0c057810 */ /* 0x001fc80007ffe0ff */
[----:B------:R-:W-:-:S04]  /*0210*/  LOP3.LUT R9, R5, 0xff800000, RZ, 0xc0, !PT ;  /* 0xff80000005097812 */ /* 0x000fc800078ec0ff */
[----:B------:R-:W-:-:S05]  /*0220*/  IADD3 R12, PT, PT, R12, -R9, RZ ;  /* 0x800000090c0c7210 */ /* 0x000fca0007ffe0ff */
[----:B------:R-:W-:-:S06]  /*0230*/  FADD R8, R12, 1 ;  /* 0x3f8000000c087421 */ /* 0x000fcc0000000000 */
[----:B------:R-:W0:Y:S01]  /*0240*/  MUFU.RCP R8, R8 ;  /* 0x0000000800087308 */ /* 0x000e220000001000 */
[----:B------:R-:W-:Y:S01]  /*0250*/  FADD R12, R12, -1 ;  /* 0xbf8000000c0c7421 */ /* 0x000fe20000000000 */
[----:B------:R1:W-:Y:S01]  /*0260*/  STG.E desc[UR4][R10.64], R0 ;  /* 0x000000000a007986 */ /* 0x0003e2000c101904 */
[----:B------:R-:W-:-:S03]  /*0270*/  FSEL R5, RZ, -24, P0 ;  /* 0xc1c00000ff057808 */ /* 0x000fc60000000000 */
[----:B------:R2:W5:Y:S01]  /*0280*/  LDG.E R2, desc[UR4][R6.64] ;  /* 0x0000000406027981 */ /* 0x000562000c1e1900 */
[----:B-1----:R-:W-:Y:S01]  /*0290*/  FADD R11, R12, R12 ;  /* 0x0000000c0c0b7221 */ /* 0x002fe20000000000 */
[----:B------:R-:W-:Y:S01]  /*02a0*/  HFMA2 R10, -RZ, RZ, 0.771484375, 0.21533203125 ;  /* 0x3a2c32e4ff0a7431 */ /* 0x000fe200000001ff */
[----:B--2---:R-:W-:Y:S02]  /*02b0*/  I2FP.F32.S32 R6, R9 ;  /* 0x0000000900067245 */ /* 0x004fe40000201400 */
[----:B0-----:R-:W-:-:S03]  /*02c0*/  FMUL R11, R8, R11 ;  /* 0x0000000b080b7220 */ /* 0x001fc60000400000 */
[----:B------:R-:W-:Y:S01]  /*02d0*/  FFMA R6, R6, 1.1920928955078125e-07, R5 ;  /* 0x3400000006067823 */ /* 0x000fe20000000005 */
[----:B------:R-:W-:Y:S01]  /*02e0*/  FADD R7, R12, -R11 ;  /* 0x8000000b0c077221 */ /* 0x000fe20000000000 */
[----:B------:R-:W-:-:S03]  /*02f0*/  FMUL R5, R11, R11 ;  /* 0x0000000b0b057220 */ /* 0x000fc60000400000 */
[----:B------:R-:W-:Y:S01]  /*0300*/  FADD R9, R7, R7 ;  /* 0x0000000707097221 */ /* 0x000fe20000000000 */
[----:B------:R-:W-:Y:S01]  /*0310*/  FFMA R7, R11, 1.4426950216293334961, R6 ;  /* 0x3fb8aa3b0b077823 */ /* 0x000fe20000000006 */
[C---:B------:R-:W-:Y:S02]  /*0320*/  FFMA R10, R5.reuse, R10, 0.0032181653659790754318 ;  /* 0x3b52e7db050a7423 */ /* 0x040fe4000000000a */
[----:B------:R-:W-:Y:S01]  /*0330*/  FFMA R9, R12, -R11, R9 ;  /* 0x8000000b0c097223 */ /* 0x000fe20000000009 */
[----:B------:R-:W-:Y:S01]  /*0340*/  FADD R6, R6, -R7 ;  /* 0x8000000706067221 */ /* 0x000fe20000000000 */
[----:B------:R-:W0:Y:S01]  /*0350*/  LDC R12, c[0x0][0x384] ;  /* 0x0000e100ff0c7b82 */ /* 0x000e220000000800 */
[----:B------:R-:W-:Y:S01]  /*0360*/  FFMA R10, R5, R10, 0.018033718690276145935 ;  /* 0x3c93bb73050a7423 */ /* 0x000fe2000000000a */
[----:B------:R-:W-:Y:S01]  /*0370*/  FMUL R9, R8, R9 ;  /* 0x0000000908097220 */ /* 0x000fe20000400000 */
[----:B------:R-:W-:Y:S02]  /*0380*/  FFMA R6, R11, 1.4426950216293334961, R6 ;  /* 0x3fb8aa3b0b067823 */ /* 0x000fe40000000006 */
[----:B------:R-:W-:-:S02]  /*0390*/  FFMA R10, R5, R10, 0.12022458761930465698 ;  /* 0x3df6384f050a7423 */ /* 0x000fc4000000000a */
[----:B------:R-:W-:Y:S02]  /*03a0*/  FFMA R6, R9, 1.4426950216293334961, R6 ;  /* 0x3fb8aa3b09067823 */ /* 0x000fe40000000006 */
[----:B------:R-:W-:Y:S02]  /*03b0*/  FMUL R10, R5, R10 ;  /* 0x0000000a050a7220 */ /* 0x000fe40000400000 */
[----:B------:R-:W-:Y:S02]  /*03c0*/  FFMA R6, R11, 1.9251366722983220825e-08, R6 ;  /* 0x32a55e340b067823 */ /* 0x000fe40000000006 */
[----:B------:R-:W-:-:S04]  /*03d0*/  FMUL R5, R10, 3 ;  /* 0x404000000a057820 */ /* 0x000fc80000400000 */
[----:B------:R-:W-:-:S04]  /*03e0*/  FFMA R5, R9, R5, R6 ;  /* 0x0000000509057223 */ /* 0x000fc80000000006 */
[----:B------:R-:W-:Y:S01]  /*03f0*/  FFMA R10, R11, R10, R5 ;  /* 0x0000000a0b0a7223 */ /* 0x000fe20000000005 */
[----:B0-----:R-:W-:-:S03]  /*0400*/  I2FP.F32.S32 R6, R12 ;  /* 0x0000000c00067245 */ /* 0x001fc60000201400 */
[----:B------:R-:W-:-:S04]  /*0410*/  FADD R8, R7, R10 ;  /* 0x0000000a07087221 */ /* 0x000fc80000000000 */
[----:B------:R-:W-:-:S04]  /*0420*/  FMUL R5, R6, R8 ;  /* 0x0000000806057220 */ /* 0x000fc80000400000 */
[----:B------:R-:W0:Y:S01]  /*0430*/  FRND R14, R5 ;  /* 0x00000005000e7307 */ /* 0x000e220000201000 */
[----:B------:R-:W-:Y:S01]  /*0440*/  FADD R7, -R7, R8 ;  /* 0x0000000807077221 */ /* 0x000fe20000000100 */
[----:B------:R-:W-:-:S03]  /*0450*/  FFMA R8, R6, R8, -R5 ;  /* 0x0000000806087223 */ /* 0x000fc60000000805 */
[----:B------:R-:W-:-:S04]  /*0460*/  FADD R7, R10, -R7 ;  /* 0x800000070a077221 */ /* 0x000fc80000000000 */
[----:B------:R-:W-:Y:S01]  /*0470*/  FFMA R7, R6, R7, R8 ;  /* 0x0000000706077223 */ /* 0x000fe20000000008 */
[----:B------:R-:W-:Y:S01]  /*0480*/  MOV R9, 0x391fcb8e ;  /* 0x391fcb8e00097802 */ /* 0x000fe20000000f00 */
[----:B0-----:R-:W-:-:S04]  /*0490*/  FADD R8, R5, -R14 ;  /* 0x8000000e05087221 */ /* 0x001fc80000000000 */
[----:B------:R-:W-:-:S04]  /*04a0*/  FADD R8, R7, R8 ;  /* 0x0000000807087221 */ /* 0x000fc80000000000 */
[----:B------:R-:W-:-:S04]  /*04b0*/  FFMA R7, R8, R9, 0.0013391353422775864601 ;  /* 0x3aaf85ed08077423 */ /* 0x000fc80000000009 */
[----:B------:R-:W-:Y:S01]  /*04c0*/  FFMA R7, R8, R7, 0.0096188392490148544312 ;  /* 0x3c1d985608077423 */ /* 0x000fe20000000007 */
[----:B------:R-:W-:-:S03]  /*04d0*/  FSETP.GT.AND P0, PT, R14, RZ, PT ;  /* 0x000000ff0e00720b */ /* 0x000fc60003f04000 */
[----:B------:R-:W-:Y:S01]  /*04e0*/  FFMA R9, R8, R7, 0.055503588169813156128 ;  /* 0x3d6357bb08097423 */ /* 0x000fe20000000007 */
[----:B------:R-:W-:Y:S01]  /*04f0*/  FMUL R7, R6, 0.5 ;  /* 0x3f00000006077820 */ /* 0x000fe20000400000 */
[----:B------:R-:W0:Y:S01]  /*0500*/  F2I.NTZ R10, R5 ;  /* 0x00000005000a7305 */ /* 0x000e220000203100 */
[----:B------:R-:W-:Y:S02]  /*0510*/  SEL R11, RZ, 0x83000000, P0 ;  /* 0x83000000ff0b7807 */ /* 0x000fe40000000000 */
[----:B------:R-:W-:Y:S01]  /*0520*/  FSETP.NEU.AND P0, PT, R3, 1, PT ;  /* 0x3f8000000300780b */ /* 0x000fe20003f0d000 */
[----:B------:R-:W-:-:S04]  /*0530*/  FFMA R9, R8, R9, 0.24022644758224487305 ;  /* 0x3e75fdec08097423 */ /* 0x000fc80000000009 */
[----:B------:R-:W1:Y:S01]  /*0540*/  FRND.TRUNC R7, R7 ;  /* 0x0000000700077307 */ /* 0x000e62000020d000 */
[----:B------:R-:W-:Y:S01]  /*0550*/  ISETP.EQ.OR P0, PT, R12, RZ, !P0 ;  /* 0x000000ff0c00720c */ /* 0x000fe20004702670 */
[C---:B------:R-:W-:Y:S01]  /*0560*/  FFMA R9, R8.reuse, R9, 0.69314718246459960938 ;  /* 0x3f31721808097423 */ /* 0x040fe20000000009 */
[----:B------:R-:W-:Y:S02]  /*0570*/  FSETP.GT.AND P1, PT, |R5|, 152, PT ;  /* 0x431800000500780b */ /* 0x000fe40003f24200 */
[----:B------:R-:W-:Y:S01]  /*0580*/  IADD3 R14, PT, PT, R11, 0x7f000000, RZ ;  /* 0x7f0000000b0e7810 */ /* 0x000fe20007ffe0ff */
[----:B------:R-:W-:Y:S01]  /*0590*/  FFMA R9, R8, R9, 1 ;  /* 0x3f80000008097423 */ /* 0x000fe20000000009 */
[----:B0-----:R-:W-:Y:S02]  /*05a0*/  LEA R10, R10, -R11, 0x17 ;  /* 0x8000000b0a0a7211 */ /* 0x001fe400078eb8ff */
[----:B------:R-:W-:Y:S01]  /*05b0*/  FSETP.GEU.AND P2, PT, R5, RZ, PT ;  /* 0x000000ff0500720b */ /* 0x000fe20003f4e000 */
[----:B------:R-:W-:Y:S01]  /*05c0*/  FMUL R9, R9, R14 ;  /* 0x0000000e09097220 */ /* 0x000fe20000400000 */
[----:B-1----:R-:W-:-:S03]  /*05d0*/  FADD R5, R7, R7 ;  /* 0x0000000707057221 */ /* 0x002fc60000000000 */
[----:B------:R-:W-:Y:S01]  /*05e0*/  FMUL R9, R9, R10 ;  /* 0x0000000a09097220 */ /* 0x000fe20000400000 */
[----:B------:R-:W-:Y:S01]  /*05f0*/  IMAD.MOV.U32 R7, RZ, RZ, 0x3f800000 ;  /* 0x3f800000ff077424 */ /* 0x000fe200078e00ff */
[----:B------:R-:W-:Y:S01]  /*0600*/  @P1 FSEL R9, RZ, +INF , !P2 ;  /* 0x7f800000ff091808 */ /* 0x000fe20005000000 */
[----:B------:R-:W-:Y:S01]  /*0610*/  FADD R5, R6, -R5 ;  /* 0x8000000506057221 */ /* 0x000fe20000000000 */
[----:B------:R-:W-:Y:S06]  /*0620*/  @P0 BRA `(.L_x_0) ;  /* 0x0000000000500947 */ /* 0x000fec0003800000 */
[----:B------:R-:W-:-:S04]  /*0630*/  FSETP.NAN.AND P0, PT, |R6|, |R6|, PT ;  /* 0x400000060600720b */ /* 0x000fc80003f08200 */
[----:B------:R-:W-:-:S13]  /*0640*/  FSETP.NUM.AND P0, PT, |R3|, |R3|, !P0 ;  /* 0x400000030300720b */ /* 0x000fda0004707200 */
[----:B------:R-:W-:Y:S01]  /*0650*/  @!P0 FADD R7, R6, R3 ;  /* 0x0000000306078221 */ /* 0x000fe20000000000 */
[----:B------:R-:W-:Y:S06]  /*0660*/  @!P0 BRA `(.L_x_0) ;  /* 0x0000000000408947 */ /* 0x000fec0003800000 */
[C---:B------:R-:W-:Y:S02]  /*0670*/  FSETP.NEU.AND P0, PT, |R3|.reuse, +INF , PT ;  /* 0x7f8000000300780b */ /* 0x040fe40003f0d200 */
[----:B------:R-:W-:-:S13]  /*0680*/  FSETP.NEU.AND P1, PT, R3, RZ, PT ;  /* 0x000000ff0300720b */ /* 0x000fda0003f2d000 */
[----:B------:R-:W-:Y:S05]  /*0690*/  @P0 BRA P1, `(.L_x_1) ;  /* 0x0000000000180947 */ /* 0x000fea0000800000 */
[----:B------:R-:W-:Y:S01]  /*06a0*/  ISETP.GE.AND P1, PT, R12, RZ, PT ;  /* 0x000000ff0c00720c */ /* 0x000fe20003f26270 */
[----:B------:R-:W-:Y:S01]  /*06b0*/  FADD R7, R3, R3 ;  /* 0x0000000303077221 */ /* 0x000fe20000000000 */
[----:B------:R-:W-:-:S11]  /*06c0*/  FSETP.NEU.AND P0, PT, |R5|, 1, PT ;  /* 0x3f8000000500780b */ /* 0x000fd60003f0d200 */
[----:B------:R-:W-:-:S04]  /*06d0*/  @!P1 LOP3.LUT R7, R7, 0x7f800000, RZ, 0x3c, !PT ;  /* 0x7f80000007079812 */ /* 0x000fc800078e3cff */
[----:B------:R-:W-:Y:S01]  /*06e0*/  @P0 LOP3.LUT R7, R7, 0x7fffffff, RZ, 0xc0, !PT ;  /* 0x7fffffff07070812 */ /* 0x000fe200078ec0ff */
[----:B------:R-:W-:Y:S06]  /*06f0*/  BRA `(.L_x_0) ;  /* 0x00000000001c7947 */ /* 0x000fec0003800000 */
.L_x_1:
[----:B------:R-:W-:Y:S02]  /*0700*/  FSETP.NEU.AND P0, PT, |R6|, +INF , PT ;  /* 0x7f8000000600780b */ /* 0x000fe40003f0d200 */
[----:B------:R-:W-:-:S13]  /*0710*/  FSETP.EQ.AND P1, PT, R3, -1, PT ;  /* 0xbf8000000300780b */ /* 0x000fda0003f22000 */
[----:B------:R-:W-:Y:S05]  /*0720*/  @!P0 BRA P1, `(.L_x_0) ;  /* 0x0000000000108947 */ /* 0x000fea0000800000 */
[----:B------:R-:W-:Y:S02]  /*0730*/  FSETP.GEU.AND P0, PT, R3, RZ, PT ;  /* 0x000000ff0300720b */ /* 0x000fe40003f0e000 */
[----:B------:R-:W-:-:S11]  /*0740*/  MOV R7, R9 ;  /* 0x0000000900077202 */ /* 0x000fd60000000f00 */
[----:B------:R-:W-:-:S04]  /*0750*/  @!P0 FSETP.NEU.AND P1, PT, |R5|, 1, PT ;  /* 0x3f8000000500880b */ /* 0x000fc80003f2d200 */
[----:B------:R-:W-:-:S09]  /*0760*/  @!P0 FSEL R7, R9, -R9, P1 ;  /* 0x8000000909078208 */ /* 0x000fd20000800000 */
.L_x_0:
[----:B------:R-:W-:Y:S01]  /*0770*/  FADD R9, -R7, 1 ;  /* 0x3f80000007097421 */ /* 0x000fe20000000100 */
[----:B------:R-:W-:Y:S03]  /*0780*/  BSSY.RECONVERGENT B0, `(.L_x_2) ;  /* 0x000000e000007945 */ /* 0x000fe60003800200 */
[----:B------:R-:W0:Y:S08]  /*0790*/  MUFU.RCP R3, R9 ;  /* 0x0000000900037308 */ /* 0x000e300000001000 */
[----:B-----5:R-:W1:Y:S01]  /*07a0*/  FCHK P0, R2, R9 ;  /* 0x0000000902007302 */ /* 0x020e620000000000 */
[----:B0-----:R-:W-:-:S04]  /*07b0*/  FFMA R8, -R9, R3, 1 ;  /* 0x3f80000009087423 */ /* 0x001fc80000000103 */
[----:B------:R-:W-:Y:S01]  /*07c0*/  FFMA R3, R3, R8, R3 ;  /* 0x0000000803037223 */ /* 0x000fe20000000003 */
[----:B------:R-:W-:-:S03]  /*07d0*/  MOV R8, 0x3f800000 ;  /* 0x3f80000000087802 */ /* 0x000fc60000000f00 */
[----:B------:R-:W-:-:S04]  /*07e0*/  FFMA R10, R2, R3, RZ ;  /* 0x00000003020a7223 */ /* 0x000fc800000000ff */
[----:B------:R-:W-:-:S04]  /*07f0*/  FFMA R7, -R9, R10, R2 ;  /* 0x0000000a09077223 */ /* 0x000fc80000000102 */
[----:B------:R-:W-:Y:S01]  /*0800*/  FFMA R7, R3, R7, R10 ;  /* 0x0000000703077223 */ /* 0x000fe2000000000a */
[----:B-1----:R-:W-:Y:S06]  /*0810*/  @!P0 BRA `(.L_x_3) ;  /* 0x0000000000108947 */ /* 0x002fec0003800000 */
[----:B------:R-:W-:Y:S02]  /*0820*/  MOV R3, R9 ;  /* 0x0000000900037202 */ /* 0x000fe40000000f00 */
[----:B------:R-:W-:-:S07]  /*0830*/  MOV R10, 0x850 ;  /* 0x00000850000a7802 */ /* 0x000fce0000000f00 */
[----:B------:R-:W-:Y:S05]  /*0840*/  CALL.REL.NOINC `($__internal_1_$__cuda_sm3x_div_rn_noftz_f32_slowpath) ;  /* 0x0000000800907944 */ /* 0x000fea0003c00000 */
[----:B------:R-:W-:-:S07]  /*0850*/  MOV R7, R2 ;  /* 0x0000000200077202 */ /* 0x000fce0000000f00 */
.L_x_3:
[----:B------:R-:W-:Y:S05]  /*0860*/  BSYNC.RECONVERGENT B0 ;  /* 0x0000000000007941 */ /* 0x000fea0003800200 */
.L_x_2:
[----:B------:R-:W0:Y:S01]  /*0870*/  LDC R3, c[0x0][0x390] ;  /* 0x0000e400ff037b82 */ /* 0x000e220000000800 */
[----:B------:R-:W-:Y:S02]  /*0880*/  HFMA2 R16, -RZ, RZ, 0.771484375, 0.21533203125 ;  /* 0x3a2c32e4ff107431 */ /* 0x000fe400000001ff */
[C---:B0-----:R-:W-:Y:S01]  /*0890*/  FMUL R2, |R3|.reuse, 16777216 ;  /* 0x4b80000003027820 */ /* 0x041fe20000400200 */
[----:B------:R-:W-:-:S04]  /*08a0*/  FSETP.GEU.AND P0, PT, |R3|, 1.175494350822287508e-38, PT ;  /* 0x008000000300780b */ /* 0x000fc80003f0e200 */
[----:B------:R-:W-:-:S04]  /*08b0*/  FSEL R2, R2, |R3|, !P0 ;  /* 0x4000000302027208 */ /* 0x000fc80004000000 */
[----:B------:R-:W-:-:S04]  /*08c0*/  IADD3 R9, PT, PT, R2, -0x3f3504f3, RZ ;  /* 0xc0cafb0d02097810 */ /* 0x000fc80007ffe0ff */
[----:B------:R-:W-:-:S04]  /*08d0*/  LOP3.LUT R9, R9, 0xff800000, RZ, 0xc0, !PT ;  /* 0xff80000009097812 */ /* 0x000fc800078ec0ff */
[----:B------:R-:W-:Y:S01]  /*08e0*/  I2FP.F32.S32 R11, R9 ;  /* 0x00000009000b7245 */ /* 0x000fe20000201400 */
[----:B------:R-:W-:-:S04]  /*08f0*/  IMAD.IADD R2, R2, 0x1, -R9 ;  /* 0x0000000102027824 */ /* 0x000fc800078e0a09 */
[C---:B------:R-:W-:Y:S01]  /*0900*/  FADD R13, R2.reuse, 1 ;  /* 0x3f800000020d7421 */ /* 0x040fe20000000000 */
[----:B------:R-:W-:Y:S01]  /*0910*/  FADD R12, R2, -1 ;  /* 0xbf800000020c7421 */ /* 0x000fe20000000000 */
[----:B------:R-:W-:-:S03]  /*0920*/  FSEL R2, RZ, -24, P0 ;  /* 0xc1c00000ff027808 */ /* 0x000fc60000000000 */
[----:B------:R-:W-:Y:S01]  /*0930*/  FADD R10, R12, R12 ;  /* 0x0000000c0c0a7221 */ /* 0x000fe20000000000 */
[----:B------:R-:W0:Y:S03]  /*0940*/  MUFU.RCP R13, R13 ;  /* 0x0000000d000d7308 */ /* 0x000e260000001000 */
[----:B0-----:R-:W-:Y:S01]  /*0950*/  FMUL R9, R13, R10 ;  /* 0x0000000a0d097220 */ /* 0x001fe20000400000 */
[----:B------:R-:W-:-:S03]  /*0960*/  FFMA R10, R11, 1.1920928955078125e-07, R2 ;  /* 0x340000000b0a7823 */ /* 0x000fc60000000002 */
[----:B------:R-:W-:Y:S01]  /*0970*/  FADD R14, R12, -R9 ;  /* 0x800000090c0e7221 */ /* 0x000fe20000000000 */
[CC--:B------:R-:W-:Y:S01]  /*0980*/  FMUL R11, R9.reuse, R9.reuse ;  /* 0x00000009090b7220 */ /* 0x0c0fe20000400000 */
[----:B------:R-:W-:Y:S02]  /*0990*/  FFMA R2, R9, 1.4426950216293334961, R10 ;  /* 0x3fb8aa3b09027823 */ /* 0x000fe4000000000a */
[----:B------:R-:W-:Y:S01]  /*09a0*/  FADD R15, R14, R14 ;  /* 0x0000000e0e0f7221 */ /* 0x000fe20000000000 */
[C---:B------:R-:W-:Y:S01]  /*09b0*/  FFMA R14, R11.reuse, R16, 0.0032181653659790754318 ;  /* 0x3b52e7db0b0e7423 */ /* 0x040fe20000000010 */
[----:B------:R-:W-:Y:S02]  /*09c0*/  FADD R10, R10, -R2 ;  /* 0x800000020a0a7221 */ /* 0x000fe40000000000 */
[----:B------:R-:W-:Y:S01]  /*09d0*/  FFMA R12, R12, -R9, R15 ;  /* 0x800000090c0c7223 */ /* 0x000fe2000000000f */
[----:B------:R-:W-:Y:S01]  /*09e0*/  FFMA R14, R11, R14, 0.018033718690276145935 ;  /* 0x3c93bb730b0e7423 */ /* 0x000fe2000000000e */
[----:B------:R-:W-:-:S02]  /*09f0*/  FFMA R15, R9, 1.4426950216293334961, R10 ;  /* 0x3fb8aa3b090f7823 */ /* 0x000fc4000000000a */
[----:B------:R-:W-:Y:S01]  /*0a00*/  FMUL R12, R13, R12 ;  /* 0x0000000c0d0c7220 */ /* 0x000fe20000400000 */
[----:B------:R-:W-:-:S03]  /*0a10*/  FFMA R14, R11, R14, 0.12022458761930465698 ;  /* 0x3df6384f0b0e7423 */ /* 0x000fc6000000000e */
[----:B------:R-:W-:Y:S01]  /*0a20*/  FFMA R10, R12, 1.4426950216293334961, R15 ;  /* 0x3fb8aa3b0c0a7823 */ /* 0x000fe2000000000f */
[----:B------:R-:W-:-:S03]  /*0a30*/  FMUL R14, R11, R14 ;  /* 0x0000000e0b0e7220 */ /* 0x000fc60000400000 */
[----:B------:R-:W-:Y:S01]  /*0a40*/  FFMA R11, R9, 1.9251366722983220825e-08, R10 ;  /* 0x32a55e34090b7823 */ /* 0x000fe2000000000a */
[----:B------:R-:W-:-:S04]  /*0a50*/  FMUL R10, R14, 3 ;  /* 0x404000000e0a7820 */ /* 0x000fc80000400000 */
[----:B------:R-:W-:-:S04]  /*0a60*/  FFMA R11, R12, R10, R11 ;  /* 0x0000000a0c0b7223 */ /* 0x000fc8000000000b */
[----:B------:R-:W-:Y:S02]  /*0a70*/  FFMA R11, R9, R14, R11 ;  /* 0x0000000e090b7223 */ /* 0x000fe4000000000b */
[----:B------:R-:W0:Y:S02]  /*0a80*/  LDC R14, c[0x0][0x384] ;  /* 0x0000e100ff0e7b82 */ /* 0x000e240000000800 */
[----:B------:R-:W-:-:S04]  /*0a90*/  FADD R13, R2, R11 ;  /* 0x0000000b020d7221 */ /* 0x000fc80000000000 */
[----:B------:R-:W-:Y:S01]  /*0aa0*/  FMUL R9, R6, R13 ;  /* 0x0000000d06097220 */ /* 0x000fe20000400000 */
[----:B------:R-:W-:-:S03]  /*0ab0*/  FADD R2, -R2, R13 ;  /* 0x0000000d02027221 */ /* 0x000fc60000000100 */
[----:B------:R-:W1:Y:S01]  /*0ac0*/  FRND R10, R9 ;  /* 0x00000009000a7307 */ /* 0x000e620000201000 */
[----:B------:R-:W-:Y:S01]  /*0ad0*/  FADD R11, R11, -R2 ;  /* 0x800000020b0b7221 */ /* 0x000fe20000000000 */
[C---:B------:R-:W-:Y:S01]  /*0ae0*/  FFMA R2, R6.reuse, R13, -R9 ;  /* 0x0000000d06027223 */ /* 0x040fe20000000809 */
[----:B------:R-:W-:Y:S02]  /*0af0*/  MOV R13, 0x391fcb8e ;  /* 0x391fcb8e000d7802 */ /* 0x000fe40000000f00 */
[C---:B------:R-:W-:Y:S01]  /*0b00*/  FSETP.GT.AND P1, PT, |R9|.reuse, 152, PT ;  /* 0x431800000900780b */ /* 0x040fe20003f24200 */
[----:B------:R-:W-:Y:S01]  /*0b10*/  FFMA R2, R6, R11, R2 ;  /* 0x0000000b06027223 */ /* 0x000fe20000000002 */
[C---:B------:R-:W-:Y:S01]  /*0b20*/  FSETP.GEU.AND P2, PT, R9.reuse, RZ, PT ;  /* 0x000000ff0900720b */ /* 0x040fe20003f4e000 */
[----:B------:R-:W2:Y:S01]  /*0b30*/  F2I.NTZ R12, R9 ;  /* 0x00000009000c7305 */ /* 0x000ea20000203100 */
[----:B-1----:R-:W-:Y:S01]  /*0b40*/  FADD R11, R9, -R10 ;  /* 0x8000000a090b7221 */ /* 0x002fe20000000000 */
[----:B------:R-:W-:-:S03]  /*0b50*/  FSETP.GT.AND P0, PT, R10, RZ, PT ;  /* 0x000000ff0a00720b */ /* 0x000fc60003f04000 */
[----:B------:R-:W-:-:S04]  /*0b60*/  FADD R2, R2, R11 ;  /* 0x0000000b02027221 */ /* 0x000fc80000000000 */
[C---:B------:R-:W-:Y:S01]  /*0b70*/  FFMA R11, R2.reuse, R13, 0.0013391353422775864601 ;  /* 0x3aaf85ed020b7423 */ /* 0x040fe2000000000d */
[----:B------:R-:W-:Y:S02]  /*0b80*/  SEL R13, RZ, 0x83000000, P0 ;  /* 0x83000000ff0d7807 */ /* 0x000fe40000000000 */
[----:B------:R-:W-:Y:S01]  /*0b90*/  FSETP.NEU.AND P0, PT, R3, 1, PT ;  /* 0x3f8000000300780b */ /* 0x000fe20003f0d000 */
[----:B------:R-:W-:-:S03]  /*0ba0*/  FFMA R11, R2, R11, 0.0096188392490148544312 ;  /* 0x3c1d9856020b7423 */ /* 0x000fc6000000000b */
[----:B0-----:R-:W-:Y:S01]  /*0bb0*/  ISETP.EQ.OR P0, PT, R14, RZ, !P0 ;  /* 0x000000ff0e00720c */ /* 0x001fe20004702670 */
[----:B------:R-:W-:-:S04]  /*0bc0*/  FFMA R11, R2, R11, 0.055503588169813156128 ;  /* 0x3d6357bb020b7423 */ /* 0x000fc8000000000b */
[----:B------:R-:W-:-:S04]  /*0bd0*/  FFMA R11, R2, R11, 0.24022644758224487305 ;  /* 0x3e75fdec020b7423 */ /* 0x000fc8000000000b */
[----:B------:R-:W-:-:S04]  /*0be0*/  FFMA R11, R2, R11, 0.69314718246459960938 ;  /* 0x3f317218020b7423 */ /* 0x000fc8000000000b */
[----:B------:R-:W-:Y:S01]  /*0bf0*/  FFMA R11, R2, R11, 1 ;  /* 0x3f800000020b7423 */ /* 0x000fe2000000000b */
[----:B------:R-:W-:Y:S02]  /*0c00*/  IADD3 R2, PT, PT, R13, 0x7f000000, RZ ;  /* 0x7f0000000d027810 */ /* 0x000fe40007ffe0ff */
[----:B--2---:R-:W-:-:S03]  /*0c10*/  LEA R13, R12, -R13, 0x17 ;  /* 0x8000000d0c0d7211 */ /* 0x004fc600078eb8ff */
[----:B------:R-:W-:-:S04]  /*0c20*/  FMUL R2, R11, R2 ;  /* 0x000000020b027220 */ /* 0x000fc80000400000 */
[----:B------:R-:W-:Y:S01]  /*0c30*/  FMUL R2, R2, R13 ;  /* 0x0000000d02027220 */ /* 0x000fe20000400000 */
[----:B------:R-:W-:Y:S01]  /*0c40*/  @P1 FSEL R2, RZ, +INF , !P2 ;  /* 0x7f800000ff021808 */ /* 0x000fe20005000000 */
        /* <DEDUP_REMOVED lines=14> */
.L_x_5:
[----:B------:R-:W-:Y:S02]  /*0d30*/  FSETP.NEU.AND P0, PT, |R6|, +INF , PT ;  /* 0x7f8000000600780b */ /* 0x000fe40003f0d200 */
[----:B------:R-:W-:-:S13]  /*0d40*/  FSETP.EQ.AND P1, PT, R3, -1, PT ;  /* 0xbf8000000300780b */ /* 0x000fda0003f22000 */
[----:B------:R-:W-:Y:S05]  /*0d50*/  @!P0 BRA P1, `(.L_x_4) ;  /* 0x0000000000108947 */ /* 0x000fea0000800000 */
[----:B------:R-:W-:Y:S02]  /*0d60*/  FSETP.GEU.AND P0, PT, R3, RZ, PT ;  /* 0x000000ff0300720b */ /* 0x000fe40003f0e000 */
[----:B------:R-:W-:-:S11]  /*0d70*/  MOV R8, R2 ;  /* 0x0000000200087202 */ /* 0x000fd60000000f00 */
[----:B------:R-:W-:-:S04]  /*0d80*/  @!P0 FSETP.NEU.AND P1, PT, |R5|, 1, PT ;  /* 0x3f8000000500880b */ /* 0x000fc80003f2d200 */
[----:B------:R-:W-:-:S09]  /*0d90*/  @!P0 FSEL R8, R2, -R2, P1 ;  /* 0x8000000202088208 */ /* 0x000fd20000800000 */
.L_x_4:
[----:B------:R-:W-:Y:S01]  /*0da0*/  FADD R9, -R8, 1 ;  /* 0x3f80000008097421 */ /* 0x000fe20000000100 */
[----:B------:R-:W-:Y:S03]  /*0db0*/  BSSY.RECONVERGENT B0, `(.L_x_6) ;  /* 0x000000e000007945 */ /* 0x000fe60003800200 */
[----:B------:R-:W0:Y:S08]  /*0dc0*/  MUFU.RCP R2, R9 ;  /* 0x0000000900027308 */ /* 0x000e300000001000 */
[----:B------:R-:W1:Y:S01]  /*0dd0*/  FCHK P0, R0, R9 ;  /* 0x0000000900007302 */ /* 0x000e620000000000 */
[----:B0-----:R-:W-:-:S04]  /*0de0*/  FFMA R3, -R9, R2, 1 ;  /* 0x3f80000009037423 */ /* 0x001fc80000000102 */
[----:B------:R-:W-:-:S04]  /*0df0*/  FFMA R3, R2, R3, R2 ;  /* 0x0000000302037223 */ /* 0x000fc80000000002 */
[----:B------:R-:W-:-:S04]  /*0e00*/  FFMA R2, R0, R3, RZ ;  /* 0x0000000300027223 */ /* 0x000fc800000000ff */
[----:B------:R-:W-:-:S04]  /*0e10*/  FFMA R5, -R9, R2, R0 ;  /* 0x0000000209057223 */ /* 0x000fc80000000100 */
[----:B------:R-:W-:Y:S01]  /*0e20*/  FFMA R8, R3, R5, R2 ;  /* 0x0000000503087223 */ /* 0x000fe20000000002 */
[----:B-1----:R-:W-:Y:S06]  /*0e30*/  @!P0 BRA `(.L_x_7) ;  /* 0x0000000000148947 */ /* 0x002fec0003800000 */
[----:B------:R-:W-:Y:S01]  /*0e40*/  IMAD.MOV.U32 R2, RZ, RZ, R0 ;  /* 0x000000ffff027224 */ /* 0x000fe200078e0000 */
[----:B------:R-:W-:Y:S02]  /*0e50*/  MOV R3, R9 ;  /* 0x0000000900037202 */ /* 0x000fe40000000f00 */
[----:B------:R-:W-:-:S07]  /*0e60*/  MOV R10, 0xe80 ;  /* 0x00000e80000a7802 */ /* 0x000fce0000000f00 */
[----:B------:R-:W-:Y:S05]  /*0e70*/  CALL.REL.NOINC `($__internal_1_$__cuda_sm3x_div_rn_noftz_f32_slowpath) ;  /* 0x0000000400047944 */ /* 0x000fea0003c00000 */
[----:B------:R-:W-:-:S07]  /*0e80*/  MOV R8, R2 ;  /* 0x0000000200087202 */ /* 0x000fce0000000f00 */
.L_x_7:
[----:B------:R-:W-:Y:S05]  /*0e90*/  BSYNC.RECONVERGENT B0 ;  /* 0x0000000000007941 */ /* 0x000fea0003800200 */
.L_x_6:
[----:B------:R-:W0:Y:S01]  /*0ea0*/  LDC.64 R2, c[0x0][0x3a8] ;  /* 0x0000ea00ff027b82 */ /* 0x000e220000000a00 */
[----:B------:R-:W1:Y:S01]  /*0eb0*/  LDCU UR6, c[0x0][0x388] ;  /* 0x00007100ff0677ac */ /* 0x000e620008000800 */
[----:B0-----:R-:W-:-:S05]  /*0ec0*/  IMAD.WIDE R4, R4, 0x4, R2 ;  /* 0x0000000404047825 */ /* 0x001fca00078e0202 */
[----:B------:R0:W5:Y:S01]  /*0ed0*/  LDG.E R6, desc[UR4][R4.64] ;  /* 0x0000000404067981 */ /* 0x000162000c1e1900 */
[----:B------:R-:W-:Y:S01]  /*0ee0*/  IADD3 R0, PT, PT, R8, -0xd000000, RZ ;  /* 0xf300000008007810 */ /* 0x000fe20007ffe0ff */
[----:B------:R0:W2:Y:S01]  /*0ef0*/  MUFU.RSQ R9, R8 ;  /* 0x0000000800097308 */ /* 0x0000a20000001400 */
[----:B------:R-:W-:Y:S02]  /*0f00*/  BSSY.RECONVERGENT B0, `(.L_x_8) ;  /* 0x000000d000007945 */ /* 0x000fe40003800200 */
[----:B------:R-:W-:Y:S01]  /*0f10*/  ISETP.GT.U32.AND P0, PT, R0, 0x727fffff, PT ;  /* 0x727fffff0000780c */ /* 0x000fe20003f04070 */
[----:B-1----:R-:W-:-:S12]  /*0f20*/  FMUL R0, R7, UR6 ;  /* 0x0000000607007c20 */ /* 0x002fd80008400000 */
[----:B0-----:R-:W-:Y:S05]  /*0f30*/  @!P0 BRA `(.L_x_9) ;  /* 0x0000000000148947 */ /* 0x001fea0003800000 */
[----:B------:R-:W-:Y:S02]  /*0f40*/  MOV R2, R8 ;  /* 0x0000000800027202 */ /* 0x000fe40000000f00 */
[----:B------:R-:W-:-:S07]  /*0f50*/  MOV R11, 0xf70 ;  /* 0x00000f70000b7802 */ /* 0x000fce0000000f00 */
[----:B--2--5:R-:W-:Y:S05]  /*0f60*/  CALL.REL.NOINC `($__internal_0_$__cuda_sm20_sqrt_rn_f32_slowpath) ;  /* 0x00000000006c7944 */ /* 0x024fea0003c00000 */
[----:B------:R-:W-:Y:S01]  /*0f70*/  MOV R2, R7 ;  /* 0x0000000700027202 */ /* 0x000fe20000000f00 */
[----:B------:R-:W-:Y:S06]  /*0f80*/  BRA `(.L_x_10) ;  /* 0x0000000000107947 */ /* 0x000fec0003800000 */
.L_x_9:
[C---:B--2---:R-:W-:Y:S01]  /*0f90*/  FMUL.FTZ R3, R9.reuse, R8 ;  /* 0x0000000809037220 */ /* 0x044fe20000410000 */
[----:B------:R-:W-:-:S03]  /*0fa0*/  FMUL.FTZ R7, R9, 0.5 ;  /* 0x3f00000009077820 */ /* 0x000fc60000410000 */
[----:B------:R-:W-:-:S04]  /*0fb0*/  FFMA R2, -R3, R3, R8 ;  /* 0x0000000303027223 */ /* 0x000fc80000000108 */
[----:B------:R-:W-:-:S07]  /*0fc0*/  FFMA R2, R2, R7, R3 ;  /* 0x0000000702027223 */ /* 0x000fce0000000003 */
.L_x_10:
[----:B------:R-:W-:Y:S05]  /*0fd0*/  BSYNC.RECONVERGENT B0 ;  /* 0x0000000000007941 */ /* 0x000fea0003800200 */
.L_x_8:
[----:B------:R-:W0:Y:S01]  /*0fe0*/  LDCU UR6, c[0x0][0x394] ;  /* 0x00007280ff0677ac */ /* 0x000e220008000800 */
[----:B------:R-:W-:Y:S01]  /*0ff0*/  BSSY.RECONVERGENT B0, `(.L_x_11) ;  /* 0x000000f000007945 */ /* 0x000fe20003800200 */
[----:B0-----:R-:W-:-:S04]  /*1000*/  FADD R9, R2, UR6 ;  /* 0x0000000602097e21 */ /* 0x001fc80008000000 */
        /* <DEDUP_REMOVED lines=11> */
[----:B-----5:R-:W-:Y:S05]  /*10c0*/  CALL.REL.NOINC `($__internal_1_$__cuda_sm3x_div_rn_noftz_f32_slowpath) ;  /* 0x0000000000707944 */ /* 0x020fea0003c00000 */
[----:B------:R-:W-:-:S07]  /*10d0*/  MOV R3, R2 ;  /* 0x0000000200037202 */ /* 0x000fce0000000f00 */
.L_x_12:
[----:B------:R-:W-:Y:S05]  /*10e0*/  BSYNC.RECONVERGENT B0 ;  /* 0x0000000000007941 */ /* 0x000fea0003800200 */
.L_x_11:
[----:B-----5:R-:W-:-:S05]  /*10f0*/  FADD R3, R6, -R3 ;  /* 0x8000000306037221 */ /* 0x020fca0000000000 */
[----:B------:R-:W-:Y:S01]  /*1100*/  STG.E desc[UR4][R4.64], R3 ;  /* 0x0000000304007986 */ /* 0x000fe2000c101904 */
[----:B------:R-:W-:Y:S05]  /*1110*/  EXIT ;  /* 0x000000000000794d */ /* 0x000fea0003800000 */
        .weak           $__internal_0_$__cuda_sm20_sqrt_rn_f32_slowpath
        .type           $__internal_0_$__cuda_sm20_sqrt_rn_f32_slowpath,@function
        .size           $__internal_0_$__cuda_sm20_sqrt_rn_f32_slowpath,($__internal_1_$__cuda_sm3x_div_rn_noftz_f32_slowpath - $__internal_0_$__cuda_sm20_sqrt_rn_f32_slowpath)
$__internal_0_$__cuda_sm20_sqrt_rn_f32_slowpath:
[----:B------:R-:W-:-:S13]  /*1120*/  LOP3.LUT P0, RZ, R2, 0x7fffffff, RZ, 0xc0, !PT ;  /* 0x7fffffff02ff7812 */ /* 0x000fda000780c0ff */
[----:B------:R-:W-:Y:S01]  /*1130*/  @!P0 MOV R3, R2 ;  /* 0x0000000200038202 */ /* 0x000fe20000000f00 */
[----:B------:R-:W-:Y:S06]  /*1140*/  @!P0 BRA `(.L_x_13) ;  /* 0x0000000000408947 */ /* 0x000fec0003800000 */
[----:B------:R-:W-:-:S13]  /*1150*/  FSETP.GEU.FTZ.AND P0, PT, R2, RZ, PT ;  /* 0x000000ff0200720b */ /* 0x000fda0003f1e000 */
[----:B------:R-:W-:Y:S01]  /*1160*/  @!P0 MOV R3, 0x7fffffff ;  /* 0x7fffffff00038802 */ /* 0x000fe20000000f00 */
[----:B------:R-:W-:Y:S06]  /*1170*/  @!P0 BRA `(.L_x_13) ;  /* 0x0000000000348947 */ /* 0x000fec0003800000 */
[----:B------:R-:W-:-:S13]  /*1180*/  FSETP.GTU.FTZ.AND P0, PT, |R2|, +INF , PT ;  /* 0x7f8000000200780b */ /* 0x000fda0003f1c200 */
[----:B------:R-:W-:Y:S01]  /*1190*/  @P0 FADD.FTZ R3, R2, 1 ;  /* 0x3f80000002030421 */ /* 0x000fe20000010000 */
[----:B------:R-:W-:Y:S06]  /*11a0*/  @P0 BRA `(.L_x_13) ;  /* 0x0000000000280947 */ /* 0x000fec0003800000 */
[----:B------:R-:W-:-:S13]  /*11b0*/  FSETP.NEU.FTZ.AND P0, PT, |R2|, +INF , PT ;  /* 0x7f8000000200780b */ /* 0x000fda0003f1d200 */
[----:B------:R-:W-:-:S04]  /*11c0*/  @P0 FFMA R7, R2, 1.84467440737095516160e+19, RZ ;  /* 0x5f80000002070823 */ /* 0x000fc800000000ff */
[----:B------:R-:W0:Y:S02]  /*11d0*/  @P0 MUFU.RSQ R8, R7 ;  /* 0x0000000700080308 */ /* 0x000e240000001400 */
[----:B0-----:R-:W-:Y:S01]  /*11e0*/  @P0 FMUL.FTZ R10, R7, R8 ;  /* 0x00000008070a0220 */ /* 0x001fe20000410000 */
[----:B------:R-:W-:-:S03]  /*11f0*/  @P0 FMUL.FTZ R8, R8, 0.5 ;  /* 0x3f00000008080820 */ /* 0x000fc60000410000 */
[----:B------:R-:W-:-:S04]  /*1200*/  @P0 FADD.FTZ R3, -R10, -RZ ;  /* 0x800000ff0a030221 */ /* 0x000fc80000010100 */
[----:B------:R-:W-:Y:S01]  /*1210*/  @P0 FFMA R9, R10, R3, R7 ;  /* 0x000000030a090223 */ /* 0x000fe20000000007 */
[----:B------:R-:W-:-:S03]  /*1220*/  @!P0 MOV R3, R2 ;  /* 0x0000000200038202 */ /* 0x000fc60000000f00 */
[----:B------:R-:W-:-:S04]  /*1230*/  @P0 FFMA R8, R9, R8, R10 ;  /* 0x0000000809080223 */ /* 0x000fc8000000000a */
[----:B------:R-:W-:-:S07]  /*1240*/  @P0 FMUL.FTZ R3, R8, 2.3283064365386962891e-10 ;  /* 0x2f80000008030820 */ /* 0x000fce0000410000 */
.L_x_13:
[----:B------:R-:W-:Y:S02]  /*1250*/  IMAD.MOV.U32 R7, RZ, RZ, R3 ;  /* 0x000000ffff077224 */ /* 0x000fe400078e0003 */
[----:B------:R-:W-:Y:S01]  /*1260*/  HFMA2 R3, -RZ, RZ, 0, 0 ;  /* 0x00000000ff037431 */ /* 0x000fe200000001ff */
[----:B------:R-:W-:-:S04]  /*1270*/  MOV R2, R11 ;  /* 0x0000000b00027202 */ /* 0x000fc80000000f00 */
[----:B------:R-:W-:Y:S05]  /*1280*/  RET.REL.NODEC R2 `(_Z11kernel_adamiiffffPfS_S_S_) ;  /* 0xffffffec025c7950 */ /* 0x000fea0003c3ffff */
        .weak           $__internal_1_$__cuda_sm3x_div_rn_noftz_f32_slowpath
        .type           $__internal_1_$__cuda_sm3x_div_rn_noftz_f32_slowpath,@function
        .size           $__internal_1_$__cuda_sm3x_div_rn_noftz_f32_slowpath,(.L_x_71 - $__internal_1_$__cuda_sm3x_div_rn_noftz_f32_slowpath)
$__internal_1_$__cuda_sm3x_div_rn_noftz_f32_slowpath:
[----:B------:R-:W-:Y:S01]  /*1290*/  SHF.R.U32.HI R11, RZ, 0x17, R3 ;  /* 0x00000017ff0b7819 */ /* 0x000fe20000011603 */
[----:B------:R-:W-:Y:S01]  /*12a0*/  BSSY.RECONVERGENT B1, `(.L_x_14) ;  /* 0x0000062000017945 */ /* 0x000fe20003800200 */
[----:B------:R-:W-:Y:S02]  /*12b0*/  SHF.R.U32.HI R9, RZ, 0x17, R2 ;  /* 0x00000017ff097819 */ /* 0x000fe40000011602 */
[----:B------:R-:W-:Y:S02]  /*12c0*/  LOP3.LUT R11, R11, 0xff, RZ, 0xc0, !PT ;  /* 0x000000ff0b0b7812 */ /* 0x000fe400078ec0ff */
[----:B------:R-:W-:Y:S02]  /*12d0*/  LOP3.LUT R14, R9, 0xff, RZ, 0xc0, !PT ;  /* 0x000000ff090e7812 */ /* 0x000fe400078ec0ff */
[----:B------:R-:W-:Y:S02]  /*12e0*/  IADD3 R13, PT, PT, R11, -0x1, RZ ;  /* 0xffffffff0b0d7810 */ /* 0x000fe40007ffe0ff */
[----:B------:R-:W-:-:S02]  /*12f0*/  IADD3 R12, PT, PT, R14, -0x1, RZ ;  /* 0xffffffff0e0c7810 */ /* 0x000fc40007ffe0ff */
[----:B------:R-:W-:-:S04]  /*1300*/  ISETP.GT.U32.AND P0, PT, R13, 0xfd, PT ;  /* 0x000000fd0d00780c */ /* 0x000fc80003f04070 */
[----:B------:R-:W-:-:S13]  /*1310*/  ISETP.GT.U32.OR P0, PT, R12, 0xfd, P0 ;  /* 0x000000fd0c00780c */ /* 0x000fda0000704470 */
[----:B------:R-:W-:Y:S01]  /*1320*/  @!P0 MOV R9, RZ ;  /* 0x000000ff00098202 */ /* 0x000fe20000000f00 */
[----:B------:R-:W-:Y:S06]  /*1330*/  @!P0 BRA `(.L_x_15) ;  /* 0x00000000005c8947 */ /* 0x000fec0003800000 */
[----:B------:R-:W-:Y:S02]  /*1340*/  FSETP.GTU.FTZ.AND P0, PT, |R2|, +INF , PT ;  /* 0x7f8000000200780b */ /* 0x000fe40003f1c200 */
[----:B------:R-:W-:-:S04]  /*1350*/  FSETP.GTU.FTZ.AND P1, PT, |R3|, +INF , PT ;  /* 0x7f8000000300780b */ /* 0x000fc80003f3c200 */
[----:B------:R-:W-:-:S13]  /*1360*/  PLOP3.LUT P0, PT, P0, P1, PT, 0xf8, 0x8f ;  /* 0x00000000008f781c */ /* 0x000fda0000703f70 */
[----:B------:R-:W-:Y:S05]  /*1370*/  @P0 BRA `(.L_x_16) ;  /* 0x00000004004c0947 */ /* 0x000fea0003800000 */
[----:B------:R-:W-:-:S13]  /*1380*/  LOP3.LUT P0, RZ, R3, 0x7fffffff, R2, 0xc8, !PT ;  /* 0x7fffffff03ff7812 */ /* 0x000fda000780c802 */
[----:B------:R-:W-:Y:S05]  /*1390*/  @!P0 BRA `(.L_x_17) ;  /* 0x00000004003c8947 */ /* 0x000fea0003800000 */
[C---:B------:R-:W-:Y:S02]  /*13a0*/  FSETP.NEU.FTZ.AND P2, PT, |R2|.reuse, +INF , PT ;  /* 0x7f8000000200780b */ /* 0x040fe40003f5d200 */
[----:B------:R-:W-:Y:S02]  /*13b0*/  FSETP.NEU.FTZ.AND P1, PT, |R3|, +INF , PT ;  /* 0x7f8000000300780b */ /* 0x000fe40003f3d200 */
[----:B------:R-:W-:-:S11]  /*13c0*/  FSETP.NEU.FTZ.AND P0, PT, |R2|, +INF , PT ;  /* 0x7f8000000200780b */ /* 0x000fd60003f1d200 */
[----:B------:R-:W-:Y:S05]  /*13d0*/  @!P1 BRA !P2, `(.L_x_17) ;  /* 0x00000004002c9947 */ /* 0x000fea0005000000 */
[----:B------:R-:W-:-:S04]  /*13e0*/  LOP3.LUT P2, RZ, R2, 0x7fffffff, RZ, 0xc0, !PT ;  /* 0x7fffffff02ff7812 */ /* 0x000fc8000784c0ff */
[----:B------:R-:W-:-:S13]  /*13f0*/  PLOP3.LUT P1, PT, P1, P2, PT, 0x2f, 0xf2 ;  /* 0x0000000000f2781c */ /* 0x000fda0000f24577 */
[----:B------:R-:W-:Y:S05]  /*1400*/  @P1 BRA `(.L_x_18) ;  /* 0x0000000400181947 */ /* 0x000fea0003800000 */
[----:B------:R-:W-:-:S04]  /*1410*/  LOP3.LUT P1, RZ, R3, 0x7fffffff, RZ, 0xc0, !PT ;  /* 0x7fffffff03ff7812 */ /* 0x000fc8000782c0ff */
[----:B------:R-:W-:-:S13]  /*1420*/  PLOP3.LUT P0, PT, P0, P1, PT, 0x2f, 0xf2 ;  /* 0x0000000000f2781c */ /* 0x000fda0000702577 */
[----:B------:R-:W-:Y:S05]  /*1430*/  @P0 BRA `(.L_x_19) ;  /* 0x0000000400000947 */ /* 0x000fea0003800000 */
[----:B------:R-:W-:Y:S02]  /*1440*/  ISETP.GE.AND P0, PT, R12, RZ, PT ;  /* 0x000000ff0c00720c */ /* 0x000fe40003f06270 */
[----:B------:R-:W-:-:S11]  /*1450*/  ISETP.GE.AND P1, PT, R13, RZ, PT ;  /* 0x000000ff0d00720c */ /* 0x000fd60003f26270 */
[----:B------:R-:W-:Y:S01]  /*1460*/  @P0 IMAD.MOV.U32 R9, RZ, RZ, RZ ;  /* 0x000000ffff090224 */ /* 0x000fe200078e00ff */
[----:B------:R-:W-:Y:S01]  /*1470*/  @!P0 MOV R9, 0xffffffc0 ;  /* 0xffffffc000098802 */ /* 0x000fe20000000f00 */
[----:B------:R-:W-:Y:S01]  /*1480*/  @!P0 FFMA R2, R2, 1.84467440737095516160e+19, RZ ;  /* 0x5f80000002028823 */ /* 0x000fe200000000ff */
[----:B------:R-:W-:Y:S02]  /*1490*/  @!P1 FFMA R3, R3, 1.84467440737095516160e+19, RZ ;  /* 0x5f80000003039823 */ /* 0x000fe400000000ff */
[----:B------:R-:W-:-:S07]  /*14a0*/  @!P1 IADD3 R9, PT, PT, R9, 0x40, RZ ;  /* 0x0000004009099810 */ /* 0x000fce0007ffe0ff */
.L_x_15:
[----:B------:R-:W-:Y:S01]  /*14b0*/  LEA R12, R11, 0xc0800000, 0x17 ;  /* 0xc08000000b0c7811 */ /* 0x000fe200078eb8ff */
[----:B------:R-:W-:Y:S03]  /*14c0*/  BSSY.RECONVERGENT B2, `(.L_x_20) ;  /* 0x0000036000027945 */ /* 0x000fe60003800200 */
[----:B------:R-:W-:Y:S02]  /*14d0*/  IADD3 R13, PT, PT, -R12, R3, RZ ;  /* 0x000000030c0d7210 */ /* 0x000fe40007ffe1ff */
[----:B------:R-:W-:Y:S02]  /*14e0*/  IADD3 R12, PT, PT, R14, -0x7f, RZ ;  /* 0xffffff810e0c7810 */ /* 0x000fe40007ffe0ff */
[----:B------:R-:W0:Y:S01]  /*14f0*/  MUFU.RCP R3, R13 ;  /* 0x0000000d00037308 */ /* 0x000e220000001000 */
[----:B------:R-:W-:Y:S02]  /*1500*/  FADD.FTZ R15, -R13, -RZ ;  /* 0x800000ff0d0f7221 */ /* 0x000fe40000010100 */
[C---:B------:R-:W-:Y:S01]  /*1510*/  IMAD R2, R12.reuse, -0x800000, R2 ;  /* 0xff8000000c027824 */ /* 0x040fe200078e0202 */
[----:B------:R-:W-:-:S04]  /*1520*/  IADD3 R12, PT, PT, R12, 0x7f, -R11 ;  /* 0x0000007f0c0c7810 */ /* 0x000fc80007ffe80b */
[----:B------:R-:W-:Y:S01]  /*1530*/  IADD3 R12, PT, PT, R12, R9, RZ ;  /* 0x000000090c0c7210 */ /* 0x000fe20007ffe0ff */
[----:B0-----:R-:W-:-:S04]  /*1540*/  FFMA R14, R3, R15, 1 ;  /* 0x3f800000030e7423 */ /* 0x001fc8000000000f */
[----:B------:R-:W-:-:S04]  /*1550*/  FFMA R3, R3, R14, R3 ;  /* 0x0000000e03037223 */ /* 0x000fc80000000003 */
[----:B------:R-:W-:-:S04]  /*1560*/  FFMA R14, R2, R3, RZ ;  /* 0x00000003020e7223 */ /* 0x000fc800000000ff */
[----:B------:R-:W-:-:S04]  /*1570*/  FFMA R16, R15, R14, R2 ;  /* 0x0000000e0f107223 */ /* 0x000fc80000000002 */
[----:B------:R-:W-:-:S04]  /*1580*/  FFMA R16, R3, R16, R14 ;  /* 0x0000001003107223 */ /* 0x000fc8000000000e */
[----:B------:R-:W-:-:S04]  /*1590*/  FFMA R15, R15, R16, R2 ;  /* 0x000000100f0f7223 */ /* 0x000fc80000000002 */
[----:B------:R-:W-:-:S05]  /*15a0*/  FFMA R2, R3, R15, R16 ;  /* 0x0000000f03027223 */ /* 0x000fca0000000010 */
[----:B------:R-:W-:-:S04]  /*15b0*/  SHF.R.U32.HI R11, RZ, 0x17, R2 ;  /* 0x00000017ff0b7819 */ /* 0x000fc80000011602 */
[----:B------:R-:W-:-:S05]  /*15c0*/  LOP3.LUT R11, R11, 0xff, RZ, 0xc0, !PT ;  /* 0x000000ff0b0b7812 */ /* 0x000fca00078ec0ff */
[----:B------:R-:W-:-:S05]  /*15d0*/  IMAD.IADD R13, R11, 0x1, R12 ;  /* 0x000000010b0d7824 */ /* 0x000fca00078e020c */
[----:B------:R-:W-:-:S04]  /*15e0*/  IADD3 R9, PT, PT, R13, -0x1, RZ ;  /* 0xffffffff0d097810 */ /* 0x000fc80007ffe0ff */
[----:B------:R-:W-:-:S13]  /*15f0*/  ISETP.GE.U32.AND P0, PT, R9, 0xfe, PT ;  /* 0x000000fe0900780c */ /* 0x000fda0003f06070 */
[----:B------:R-:W-:Y:S05]  /*1600*/  @!P0 BRA `(.L_x_21) ;  /* 0x0000000000808947 */ /* 0x000fea0003800000 */
[----:B------:R-:W-:-:S13]  /*1610*/  ISETP.GT.AND P0, PT, R13, 0xfe, PT ;  /* 0x000000fe0d00780c */ /* 0x000fda0003f04270 */
[----:B------:R-:W-:Y:S05]  /*1620*/  @P0 BRA `(.L_x_22) ;  /* 0x00000000006c0947 */ /* 0x000fea0003800000 */
[----:B------:R-:W-:-:S13]  /*1630*/  ISETP.GE.AND P0, PT, R13, 0x1, PT ;  /* 0x000000010d00780c */ /* 0x000fda0003f06270 */
[----:B------:R-:W-:Y:S05]  /*1640*/  @P0 BRA `(.L_x_23) ;  /* 0x0000000000740947 */ /* 0x000fea0003800000 */
[----:B------:R-:W-:Y:S02]  /*1650*/  ISETP.GE.AND P0, PT, R13, -0x18, PT ;  /* 0xffffffe80d00780c */ /* 0x000fe40003f06270 */
[----:B------:R-:W-:-:S11]  /*1660*/  LOP3.LUT R2, R2, 0x80000000, RZ, 0xc0, !PT ;  /* 0x8000000002027812 */ /* 0x000fd600078ec0ff */
[----:B------:R-:W-:Y:S05]  /*1670*/  @!P0 BRA `(.L_x_23) ;  /* 0x0000000000688947 */ /* 0x000fea0003800000 */
[-CC-:B------:R-:W-:Y:S01]  /*1680*/  FFMA.RZ R9, R3, R15.reuse, R16.reuse ;  /* 0x0000000f03097223 */ /* 0x180fe2000000c010 */
[----:B------:R-:W-:Y:S01]  /*1690*/  IADD3 R14, PT, PT, R13, 0x20, RZ ;  /* 0x000000200d0e7810 */ /* 0x000fe20007ffe0ff */
[-CC-:B------:R-:W-:Y:S01]  /*16a0*/  FFMA.RM R12, R3, R15.reuse, R16.reuse ;  /* 0x0000000f030c7223 */ /* 0x180fe20000004010 */
[----:B------:R-:W-:Y:S02]  /*16b0*/  ISETP.NE.AND P2, PT, R13, RZ, PT ;  /* 0x000000ff0d00720c */ /* 0x000fe40003f45270 */
[----:B------:R-:W-:Y:S01]  /*16c0*/  LOP3.LUT R11, R9, 0x7fffff, RZ, 0xc0, !PT ;  /* 0x007fffff090b7812 */ /* 0x000fe200078ec0ff */
[----:B------:R-:W-:Y:S01]  /*16d0*/  FFMA.RP R9, R3, R15, R16 ;  /* 0x0000000f03097223 */ /* 0x000fe20000008010 */
[----:B------:R-:W-:Y:S02]  /*16e0*/  ISETP.NE.AND P1, PT, R13, RZ, PT ;  /* 0x000000ff0d00720c */ /* 0x000fe40003f25270 */
[----:B------:R-:W-:Y:S02]  /*16f0*/  LOP3.LUT R11, R11, 0x800000, RZ, 0xfc, !PT ;  /* 0x008000000b0b7812 */ /* 0x000fe400078efcff */
[----:B------:R-:W-:-:S02]  /*1700*/  IADD3 R3, PT, PT, -R13, RZ, RZ ;  /* 0x000000ff0d037210 */ /* 0x000fc40007ffe1ff */
[----:B------:R-:W-:Y:S02]  /*1710*/  SHF.L.U32 R14, R11, R14, RZ ;  /* 0x0000000e0b0e7219 */ /* 0x000fe400000006ff */
[----:B------:R-:W-:Y:S02]  /*1720*/  FSETP.NEU.FTZ.AND P0, PT, R9, R12, PT ;  /* 0x0000000c0900720b */ /* 0x000fe40003f1d000 */
[----:B------:R-:W-:Y:S02]  /*1730*/  SEL R12, R3, RZ, P2 ;  /* 0x000000ff030c7207 */ /* 0x000fe40001000000 */
[----:B------:R-:W-:Y:S02]  /*1740*/  ISETP.NE.AND P1, PT, R14, RZ, P1 ;  /* 0x000000ff0e00720c */ /* 0x000fe40000f25270 */
[----:B------:R-:W-:Y:S02]  /*1750*/  SHF.R.U32.HI R12, RZ, R12, R11 ;  /* 0x0000000cff0c7219 */ /* 0x000fe4000001160b */
[----:B------:R-:W-:-:S02]  /*1760*/  PLOP3.LUT P0, PT, P0, P1, PT, 0xf8, 0x8f ;  /* 0x00000000008f781c */ /* 0x000fc40000703f70 */
[----:B------:R-:W-:Y:S02]  /*1770*/  SHF.R.U32.HI R14, RZ, 0x1, R12 ;  /* 0x00000001ff0e7819 */ /* 0x000fe4000001160c */
[----:B------:R-:W-:-:S04]  /*1780*/  SEL R3, RZ, 0x1, !P0 ;  /* 0x00000001ff037807 */ /* 0x000fc80004000000 */
[----:B------:R-:W-:-:S04]  /*1790*/  LOP3.LUT R3, R3, 0x1, R14, 0xf8, !PT ;  /* 0x0000000103037812 */ /* 0x000fc800078ef80e */
[----:B------:R-:W-:-:S04]  /*17a0*/  LOP3.LUT R3, R3, R12, RZ, 0xc0, !PT ;  /* 0x0000000c03037212 */ /* 0x000fc800078ec0ff */
[----:B------:R-:W-:-:S04]  /*17b0*/  IADD3 R3, PT, PT, R14, R3, RZ ;  /* 0x000000030e037210 */ /* 0x000fc80007ffe0ff */
[----:B------:R-:W-:Y:S01]  /*17c0*/  LOP3.LUT R2, R3, R2, RZ, 0xfc, !PT ;  /* 0x0000000203027212 */ /* 0x000fe200078efcff */
[----:B------:R-:W-:Y:S06]  /*17d0*/  BRA `(.L_x_23) ;  /* 0x0000000000107947 */ /* 0x000fec0003800000 */
.L_x_22:
[----:B------:R-:W-:-:S04]  /*17e0*/  LOP3.LUT R2, R2, 0x80000000, RZ, 0xc0, !PT ;  /* 0x8000000002027812 */ /* 0x000fc800078ec0ff */
[----:B------:R-:W-:Y:S01]  /*17f0*/  LOP3.LUT R2, R2, 0x7f800000, RZ, 0xfc, !PT ;  /* 0x7f80000002027812 */ /* 0x000fe200078efcff */
[----:B------:R-:W-:Y:S06]  /*1800*/  BRA `(.L_x_23) ;  /* 0x0000000000047947 */ /* 0x000fec0003800000 */
.L_x_21:
[----:B------:R-:W-:-:S07]  /*1810*/  LEA R2, R12, R2, 0x17 ;  /* 0x000000020c027211 */ /* 0x000fce00078eb8ff */
.L_x_23:
[----:B------:R-:W-:Y:S05]  /*1820*/  BSYNC.RECONVERGENT B2 ;  /* 0x0000000000027941 */ /* 0x000fea0003800200 */
.L_x_20:
[----:B------:R-:W-:Y:S05]  /*1830*/  BRA `(.L_x_24) ;  /* 0x0000000000207947 */ /* 0x000fea0003800000 */
.L_x_19:
[----:B------:R-:W-:-:S04]  /*1840*/  LOP3.LUT R2, R3, 0x80000000, R2, 0x48, !PT ;  /* 0x8000000003027812 */ /* 0x000fc800078e4802 */
[----:B------:R-:W-:Y:S01]  /*1850*/  LOP3.LUT R2, R2, 0x7f800000, RZ, 0xfc, !PT ;  /* 0x7f80000002027812 */ /* 0x000fe200078efcff */
[----:B------:R-:W-:Y:S06]  /*1860*/  BRA `(.L_x_24) ;  /* 0x0000000000147947 */ /* 0x000fec0003800000 */
.L_x_18:
[----:B------:R-:W-:Y:S01]  /*1870*/  LOP3.LUT R2, R3, 0x80000000, R2, 0x48, !PT ;  /* 0x8000000003027812 */ /* 0x000fe200078e4802 */
[----:B------:R-:W-:Y:S06]  /*1880*/  BRA `(.L_x_24) ;  /* 0x00000000000c7947 */ /* 0x000fec0003800000 */
.L_x_17:
[----:B------:R-:W0:Y:S01]  /*1890*/  MUFU.RSQ R2, -QNAN ;  /* 0xffc0000000027908 */ /* 0x000e220000001400 */
[----:B------:R-:W-:Y:S05]  /*18a0*/  BRA `(.L_x_24) ;  /* 0x0000000000047947 */ /* 0x000fea0003800000 */
.L_x_16:
[----:B------:R-:W-:-:S07]  /*18b0*/  FADD.FTZ R2, R2, R3 ;  /* 0x0000000302027221 */ /* 0x000fce0000010000 */
.L_x_24:
[----:B------:R-:W-:Y:S05]  /*18c0*/  BSYNC.RECONVERGENT B1 ;  /* 0x0000000000017941 */ /* 0x000fea0003800200 */
.L_x_14:
[----:B------:R-:W-:-:S04]  /*18d0*/  HFMA2 R11, -RZ, RZ, 0, 0 ;  /* 0x00000000ff0b7431 */ /* 0x000fc800000001ff */
[----:B0-----:R-:W-:Y:S05]  /*18e0*/  RET.REL.NODEC R10 `(_Z11kernel_adamiiffffPfS_S_S_) ;  /* 0xffffffe40ac47950 */ /* 0x001fea0003c3ffff */
.L_x_25:
[----:B------:R-:W-:-:S00]  /*18f0*/  BRA `(.L_x_25) ;  /* 0xfffffffc00fc7947 */ /* 0x000fc0000383ffff */
[----:B------:R-:W-:-:S00]  /*1900*/  NOP ;  /* 0x0000000000007918 */ /* 0x000fc00000000000 */
[----:B------:R-:W-:-:S00]  /*1910*/  NOP ;  /* 0x0000000000007918 */ /* 0x000fc00000000000 */
[----:B------:R-:W-:-:S00]  /*1920*/  NOP ;  /* 0x0000000000007918 */ /* 0x000fc00000000000 */
[----:B------:R-:W-:-:S00]  /*1930*/  NOP ;  /* 0x0000000000007918 */ /* 0x000fc00000000000 */
[----:B------:R-:W-:-:S00]  /*1940*/  NOP ;  /* 0x0000000000007918 */ /* 0x000fc00000000000 */
[----:B------:R-:W-:-:S00]  /*1950*/  NOP ;  /* 0x0000000000007918 */ /* 0x000fc00000000000 */
[----:B------:R-:W-:-:S00]  /*1960*/  NOP ;  /* 0x0000000000007918 */ /* 0x000fc00000000000 */
[----:B------:R-:W-:-:S00]  /*1970*/  NOP ;  /* 0x0000000000007918 */ /* 0x000fc00000000000 */
.L_x_71:


//--------------------- .text._Z26kernel_log_likelihood_gradiPKfiS0_iPfi --------------------------
	.section	.text._Z26kernel_log_likelihood_gradiPKfiS0_iPfi,"ax",@progbits
	.align	128
        .global         _Z26kernel_log_likelihood_gradiPKfiS0_iPfi
        .type           _Z26kernel_log_likelihood_gradiPKfiS0_iPfi,@function
        .size           _Z26kernel_log_likelihood_gradiPKfiS0_iPfi,(.L_x_72 - _Z26kernel_log_likelihood_gradiPKfiS0_iPfi)
        .other          _Z26kernel_log_likelihood_gradiPKfiS0_iPfi,@"STO_CUDA_ENTRY STV_DEFAULT"
_Z26kernel_log_likelihood_gradiPKfiS0_iPfi:
.text._Z26kernel_log_likelihood_gradiPKfiS0_iPfi:
[----:B------:R-:W-:Y:S01]  /*0000*/  LDC R1, c[0x0][0x37c] ;  /* 0x0000df00ff017b82 */ /* 0x000fe20000000800 */
[----:B------:R-:W0:Y:S07]  /*0010*/  S2R R3, SR_TID.Y ;  /* 0x0000000000037919 */ /* 0x000e2e0000002200 */
[----:B------:R-:W0:Y:S01]  /*0020*/  S2UR UR4, SR_CTAID.Y ;  /* 0x00000000000479c3 */ /* 0x000e220000002600 */
[----:B------:R-:W1:Y:S07]  /*0030*/  LDCU UR5, c[0x0][0x380] ;  /* 0x00007000ff0577ac */ /* 0x000e6e0008000800 */
[----:B------:R-:W0:Y:S02]  /*0040*/  LDC R6, c[0x0][0x364] ;  /* 0x0000d900ff067b82 */ /* 0x000e240000000800 */
[----:B0-----:R-:W-:-:S05]  /*0050*/  IMAD R6, R6, UR4, R3 ;  /* 0x0000000406067c24 */ /* 0x001fca000f8e0203 */
[----:B-1----:R-:W-:-:S13]  /*0060*/  ISETP.GE.AND P0, PT, R6, UR5, PT ;  /* 0x0000000506007c0c */ /* 0x002fda000bf06270 */
[----:B------:R-:W-:Y:S05]  /*0070*/  @P0 EXIT ;  /* 0x000000000000094d */ /* 0x000fea0003800000 */
[----:B------:R-:W0:Y:S01]  /*0080*/  LDCU UR6, c[0x0][0x3a0] ;  /* 0x00007400ff0677ac */ /* 0x000e220008000800 */
[----:B------:R-:W1:Y:S01]  /*0090*/  LDC.64 R4, c[0x0][0x398] ;  /* 0x0000e600ff047b82 */ /* 0x000e620000000a00 */
[----:B------:R-:W2:Y:S07]  /*00a0*/  LDCU.64 UR4, c[0x0][0x358] ;  /* 0x00006b00ff0477ac */ /* 0x000eae0008000a00 */
[----:B------:R-:W3:Y:S01]  /*00b0*/  LDC.64 R2, c[0x0][0x388] ;  /* 0x0000e200ff027b82 */ /* 0x000ee20000000a00 */
[----:B0-----:R-:W-:Y:S01]  /*00c0*/  IMAD R7, R6, UR6, RZ ;  /* 0x0000000606077c24 */ /* 0x001fe2000f8e02ff */
[----:B------:R-:W0:Y:S03]  /*00d0*/  LDCU UR6, c[0x0][0x390] ;  /* 0x00007200ff0677ac */ /* 0x000e260008000800 */
[----:B-1----:R-:W-:-:S05]  /*00e0*/  IMAD.WIDE R4, R7, 0x4, R4 ;  /* 0x0000000407047825 */ /* 0x002fca00078e0204 */
[----:B--2---:R-:W2:Y:S04]  /*00f0*/  LDG.E R7, desc[UR4][R4.64+0x4] ;  /* 0x0000040404077981 */ /* 0x004ea8000c1e1900 */
[----:B------:R-:W4:Y:S01]  /*0100*/  LDG.E R0, desc[UR4][R4.64] ;  /* 0x0000000404007981 */ /* 0x000f22000c1e1900 */
[----:B0-----:R-:W-:-:S04]  /*0110*/  IMAD R9, R6, UR6, RZ ;  /* 0x0000000606097c24 */ /* 0x001fc8000f8e02ff */
[----:B---3--:R-:W-:-:S06]  /*0120*/  IMAD.WIDE R2, R9, 0x4, R2 ;  /* 0x0000000409027825 */ /* 0x008fcc00078e0202 */
[----:B------:R-:W4:Y:S01]  /*0130*/  LDG.E R3, desc[UR4][R2.64] ;  /* 0x0000000402037981 */ /* 0x000f22000c1e1900 */
[----:B------:R-:W-:Y:S01]  /*0140*/  BSSY.RECONVERGENT B0, `(.L_x_26) ;  /* 0x000000f000007945 */ /* 0x000fe20003800200 */
[----:B--2---:R-:W0:Y:S01]  /*0150*/  MUFU.RCP R8, |R7| ;  /* 0x4000000700087308 */ /* 0x004e220000001000 */
[----:B----4-:R-:W-:Y:S01]  /*0160*/  FADD R0, -R0, R3 ;  /* 0x0000000300007221 */ /* 0x010fe20000000100 */
[----:B0-----:R-:W-:-:S06]  /*0170*/  FFMA R9, -|R7|, R8, 1 ;  /* 0x3f80000007097423 */ /* 0x001fcc0000000308 */
[----:B------:R-:W0:Y:S01]  /*0180*/  FCHK P0, R0, |R7| ;  /* 0x4000000700007302 */ /* 0x000e220000000000 */
[----:B------:R-:W-:-:S04]  /*0190*/  FFMA R9, R8, R9, R8 ;  /* 0x0000000908097223 */ /* 0x000fc80000000008 */
[----:B------:R-:W-:-:S04]  /*01a0*/  FFMA R8, R0, R9, RZ ;  /* 0x0000000900087223 */ /* 0x000fc800000000ff */
[----:B------:R-:W-:-:S04]  /*01b0*/  FFMA R10, -|R7|, R8, R0 ;  /* 0x00000008070a7223 */ /* 0x000fc80000000300 */
[----:B------:R-:W-:Y:S01]  /*01c0*/  FFMA R8, R9, R10, R8 ;  /* 0x0000000a09087223 */ /* 0x000fe20000000008 */
[----:B0-----:R-:W-:Y:S06]  /*01d0*/  @!P0 BRA `(.L_x_27) ;  /* 0x0000000000148947 */ /* 0x001fec0003800000 */
[----:B------:R-:W-:Y:S01]  /*01e0*/  MOV R2, R0 ;  /* 0x0000000000027202 */ /* 0x000fe20000000f00 */
[----:B------:R-:W-:Y:S01]  /*01f0*/  FADD R3, |R7|, -RZ ;  /* 0x800000ff07037221 */ /* 0x000fe20000000200 */
[----:B------:R-:W-:-:S07]  /*0200*/  MOV R10, 0x220 ;  /* 0x00000220000a7802 */ /* 0x000fce0000000f00 */
[----:B------:R-:W-:Y:S05]  /*0210*/  CALL.REL.NOINC `($__internal_2_$__cuda_sm3x_div_rn_noftz_f32_slowpath) ;  /* 0x0000000800507944 */ /* 0x000fea0003c00000 */
[----:B------:R-:W-:-:S07]  /*0220*/  MOV R8, R2 ;  /* 0x0000000200087202 */ /* 0x000fce0000000f00 */
.L_x_27:
[----:B------:R-:W-:Y:S05]  /*0230*/  BSYNC.RECONVERGENT B0 ;  /* 0x0000000000007941 */ /* 0x000fea0003800200 */
.L_x_26:
[----:B------:R-:W-:Y:S02]  /*0240*/  HFMA2 R0, -RZ, RZ, 0.96630859375, -0.0022525787353515625 ;  /* 0x3bbb989dff007431 */ /* 0x000fe400000001ff */
[----:B------:R-:W-:Y:S01]  /*0250*/  FMUL R3, R8, -0.5 ;  /* 0xbf00000008037820 */ /* 0x000fe20000400000 */
[----:B------:R-:W-:Y:S01]  /*0260*/  MOV R9, 0x437c0000 ;  /* 0x437c000000097802 */ /* 0x000fe20000000f00 */
[----:B------:R-:W-:Y:S01]  /*0270*/  FCHK P0, R8, 1.4142135381698608398 ;  /* 0x3fb504f308007902 */ /* 0x000fe20000000000 */
[----:B------:R-:W-:Y:S01]  /*0280*/  BSSY.RECONVERGENT B0, `(.L_x_28) ;  /* 0x0000017000007945 */ /* 0x000fe20003800200 */
[----:B------:R-:W-:-:S04]  /*0290*/  FMUL R3, R3, R8 ;  /* 0x0000000803037220 */ /* 0x000fc80000400000 */
[----:B------:R-:W-:-:S04]  /*02a0*/  FFMA.SAT R0, R3, R0, 0.5 ;  /* 0x3f00000003007423 */ /* 0x000fc80000002000 */
[----:B------:R-:W-:Y:S01]  /*02b0*/  FFMA.RM R2, R0, R9, 12582913 ;  /* 0x4b40000100027423 */ /* 0x000fe20000004009 */
[----:B------:R-:W-:-:S03]  /*02c0*/  HFMA2 R9, -RZ, RZ, 1.8017578125, 7.5519084930419921875e-05 ;  /* 0x3f3504f3ff097431 */ /* 0x000fc600000001ff */
[C---:B------:R-:W-:Y:S01]  /*02d0*/  FADD R0, R2.reuse, -12583039 ;  /* 0xcb40007f02007421 */ /* 0x040fe20000000000 */
[----:B------:R-:W-:-:S03]  /*02e0*/  SHF.L.U32 R2, R2, 0x17, RZ ;  /* 0x0000001702027819 */ /* 0x000fc600000006ff */
[----:B------:R-:W-:-:S04]  /*02f0*/  FFMA R0, R3, 1.4426950216293334961, -R0 ;  /* 0x3fb8aa3b03007823 */ /* 0x000fc80000000800 */
[----:B------:R-:W-:Y:S01]  /*0300*/  FFMA R3, R3, 1.925963033500011079e-08, R0 ;  /* 0x32a5706003037823 */ /* 0x000fe20000000000 */
[----:B------:R-:W-:-:S05]  /*0310*/  MOV R0, 0x3fb504f3 ;  /* 0x3fb504f300007802 */ /* 0x000fca0000000f00 */
[----:B------:R-:W0:Y:S01]  /*0320*/  MUFU.EX2 R3, R3 ;  /* 0x0000000300037308 */ /* 0x000e220000000800 */
[----:B------:R-:W-:-:S04]  /*0330*/  FFMA R0, R9, -R0, 1 ;  /* 0x3f80000009007423 */ /* 0x000fc80000000800 */
[----:B------:R-:W-:-:S04]  /*0340*/  FFMA R0, R0, R9, 0.70710676908493041992 ;  /* 0x3f3504f300007423 */ /* 0x000fc80000000009 */
[----:B------:R-:W-:-:S04]  /*0350*/  FFMA R11, R0, R8, RZ ;  /* 0x00000008000b7223 */ /* 0x000fc800000000ff */
[----:B------:R-:W-:Y:S01]  /*0360*/  FFMA R10, R11, -1.4142135381698608398, R8 ;  /* 0xbfb504f30b0a7823 */ /* 0x000fe20000000008 */
[----:B0-----:R-:W-:-:S03]  /*0370*/  FMUL R9, R2, R3 ;  /* 0x0000000302097220 */ /* 0x001fc60000400000 */
[----:B------:R-:W-:Y:S01]  /*0380*/  FFMA R2, R0, R10, R11 ;  /* 0x0000000a00027223 */ /* 0x000fe2000000000b */
[----:B------:R-:W-:Y:S01]  /*0390*/  FMUL R0, R9, 1.1283791065216064453 ;  /* 0x3f906eba09007820 */ /* 0x000fe20000400000 */
[----:B------:R-:W-:Y:S06]  /*03a0*/  @!P0 BRA `(.L_x_29) ;  /* 0x0000000000108947 */ /* 0x000fec0003800000 */
[----:B------:R-:W-:Y:S02]  /*03b0*/  MOV R2, R8 ;  /* 0x0000000800027202 */ /* 0x000fe40000000f00 */
[----:B------:R-:W-:Y:S02]  /*03c0*/  MOV R3, 0x3fb504f3 ;  /* 0x3fb504f300037802 */ /* 0x000fe40000000f00 */
[----:B------:R-:W-:-:S07]  /*03d0*/  MOV R10, 0x3f0 ;  /* 0x000003f0000a7802 */ /* 0x000fce0000000f00 */
[----:B------:R-:W-:Y:S05]  /*03e0*/  CALL.REL.NOINC `($__internal_2_$__cuda_sm3x_div_rn_noftz_f32_slowpath) ;  /* 0x0000000400dc7944 */ /* 0x000fea0003c00000 */
.L_x_29:
[----:B------:R-:W-:Y:S05]  /*03f0*/  BSYNC.RECONVERGENT B0 ;  /* 0x0000000000007941 */ /* 0x000fea0003800200 */
.L_x_28:
[C---:B------:R-:W-:Y:S01]  /*0400*/  FADD R10, |R2|.reuse, 4 ;  /* 0x40800000020a7421 */ /* 0x040fe20000000200 */
[C---:B------:R-:W-:Y:S01]  /*0410*/  FADD R3, |R2|.reuse, -4 ;  /* 0xc080000002037421 */ /* 0x040fe20000000200 */
[----:B------:R-:W-:Y:S01]  /*0420*/  HFMA2 R14, -RZ, RZ, 0.80126953125, -0.00891876220703125 ;  /* 0x3a69a091ff0e7431 */ /* 0x000fe200000001ff */
[C---:B------:R-:W-:Y:S01]  /*0430*/  FSETP.GEU.AND P1, PT, R2.reuse, RZ, PT ;  /* 0x000000ff0200720b */ /* 0x040fe20003f2e000 */
[----:B------:R-:W-:Y:S01]  /*0440*/  HFMA2 R13, -RZ, RZ, 2, 0 ;  /* 0x40000000ff0d7431 */ /* 0x000fe200000001ff */
[----:B------:R-:W-:Y:S01]  /*0450*/  BSSY.RECONVERGENT B0, `(.L_x_30) ;  /* 0x0000038000007945 */ /* 0x000fe20003800200 */
[----:B------:R-:W0:Y:S02]  /*0460*/  MUFU.RCP R10, R10 ;  /* 0x0000000a000a7308 */ /* 0x000e240000001000 */
[----:B0-----:R-:W-:Y:S01]  /*0470*/  FMUL R9, R3, R10 ;  /* 0x0000000a03097220 */ /* 0x001fe20000400000 */
[----:B------:R-:W-:-:S03]  /*0480*/  FMUL R3, R2, -R2 ;  /* 0x8000000202037220 */ /* 0x000fc60000400000 */
[----:B------:R-:W-:-:S04]  /*0490*/  FADD R11, R9, 1 ;  /* 0x3f800000090b7421 */ /* 0x000fc80000000000 */
[----:B------:R-:W-:Y:S01]  /*04a0*/  FFMA R12, R11, -4, |R2| ;  /* 0xc08000000b0c7823 */ /* 0x000fe20000000402 */
[----:B------:R-:W-:-:S03]  /*04b0*/  FMUL R11, R3, 1.4426950216293334961 ;  /* 0x3fb8aa3b030b7820 */ /* 0x000fc60000400000 */
[----:B------:R-:W-:-:S03]  /*04c0*/  FFMA R12, -R9, |R2|, R12 ;  /* 0x40000002090c7223 */ /* 0x000fc6000000010c */
[----:B------:R-:W0:Y:S01]  /*04d0*/  FRND.TRUNC R11, R11 ;  /* 0x0000000b000b7307 */ /* 0x000e22000020d000 */
[----:B------:R-:W-:Y:S01]  /*04e0*/  FFMA R9, R10, R12, R9 ;  /* 0x0000000c0a097223 */ /* 0x000fe20000000009 */
[----:B------:R-:W-:-:S03]  /*04f0*/  MOV R12, 0x42fc0000 ;  /* 0x42fc0000000c7802 */ /* 0x000fc60000000f00 */
[----:B------:R-:W-:-:S04]  /*0500*/  FFMA R10, R9, R14, 0.0070457882247865200043 ;  /* 0x3be6e05b090a7423 */ /* 0x000fc8000000000e */
[----:B------:R-:W-:-:S04]  /*0510*/  FFMA R10, R9, R10, -0.015866896137595176697 ;  /* 0xbc81fb4b090a7423 */ /* 0x000fc8000000000a */
[----:B------:R-:W-:Y:S01]  /*0520*/  FFMA R10, R9, R10, 0.036429625004529953003 ;  /* 0x3d15373b090a7423 */ /* 0x000fe2000000000a */
[----:B0-----:R-:W-:-:S03]  /*0530*/  FSETP.GT.AND P0, PT, |R11|, 126, PT ;  /* 0x42fc00000b00780b */ /* 0x001fc60003f04200 */
[----:B------:R-:W-:Y:S01]  /*0540*/  FFMA R10, R9, R10, -0.066643431782722473145 ;  /* 0xbd887c5a090a7423 */ /* 0x000fe2000000000a */
[----:B------:R-:W-:-:S03]  /*0550*/  LOP3.LUT R12, R12, 0x80000000, R11, 0xb8, !PT ;  /* 0x800000000c0c7812 */ /* 0x000fc600078eb80b */
[C---:B------:R-:W-:Y:S01]  /*0560*/  FFMA R10, R9.reuse, R10, 0.093814529478549957275 ;  /* 0x3dc021d5090a7423 */ /* 0x040fe2000000000a */
[----:B------:R-:W-:Y:S01]  /*0570*/  FSEL R14, R12, R11, P0 ;  /* 0x0000000b0c0e7208 */ /* 0x000fe20000000000 */
[C---:B------:R-:W-:Y:S01]  /*0580*/  FFMA R11, |R2|.reuse, R13, 1 ;  /* 0x3f800000020b7423 */ /* 0x040fe2000000020d */
[----:B------:R-:W-:Y:S01]  /*0590*/  FSETP.GT.AND P0, PT, |R2|, 10.05500030517578125, PT ;  /* 0x4120e1480200780b */ /* 0x000fe20003f04200 */
[C---:B------:R-:W-:Y:S02]  /*05a0*/  FFMA R10, R9.reuse, R10, -0.10099056363105773926 ;  /* 0xbdced424090a7423 */ /* 0x040fe4000000000a */
[--C-:B------:R-:W-:Y:S01]  /*05b0*/  FFMA R13, R14, -0.69314718246459960938, R3.reuse ;  /* 0xbf3172180e0d7823 */ /* 0x100fe20000000003 */
[----:B------:R-:W0:Y:S01]  /*05c0*/  MUFU.RCP R12, R11 ;  /* 0x0000000b000c7308 */ /* 0x000e220000001000 */
[C---:B------:R-:W-:Y:S01]  /*05d0*/  FFMA R10, R9.reuse, R10, 0.06809400022029876709 ;  /* 0x3d8b74de090a7423 */ /* 0x040fe2000000000a */
[----:B------:R-:W-:Y:S01]  /*05e0*/  FFMA R3, -|R2|, |R2|, -R3 ;  /* 0x4000000202037223 */ /* 0x000fe20000000b03 */
[C---:B------:R-:W-:Y:S01]  /*05f0*/  FFMA R13, R14.reuse, 1.9046542121259335545e-09, R13 ;  /* 0x3102e3080e0d7823 */ /* 0x040fe2000000000d */
[----:B------:R-:W-:Y:S01]  /*0600*/  FADD R14, R14, 12583039 ;  /* 0x4b40007f0e0e7421 */ /* 0x000fe20000000000 */
[----:B------:R-:W-:-:S02]  /*0610*/  FFMA R10, R9, R10, 0.015377387404441833496 ;  /* 0x3c7bf170090a7423 */ /* 0x000fc4000000000a */
[----:B------:R-:W-:Y:S02]  /*0620*/  FMUL R15, R13, 1.4426950216293334961 ;  /* 0x3fb8aa3b0d0f7820 */ /* 0x000fe40000400000 */
[----:B------:R-:W-:Y:S01]  /*0630*/  FFMA R10, R9, R10, -0.1396210789680480957 ;  /* 0xbe0ef8d4090a7423 */ /* 0x000fe2000000000a */
[----:B------:R-:W-:-:S03]  /*0640*/  SHF.L.U32 R14, R14, 0x17, RZ ;  /* 0x000000170e0e7819 */ /* 0x000fc600000006ff */
[----:B------:R-:W1:Y:S01]  /*0650*/  MUFU.EX2 R15, R15 ;  /* 0x0000000f000f7308 */ /* 0x000e620000000800 */
[----:B------:R-:W-:-:S04]  /*0660*/  FFMA R9, R9, R10, 1.232995152473449707 ;  /* 0x3f9dd2c909097423 */ /* 0x000fc8000000000a */
[----:B0-----:R-:W-:-:S04]  /*0670*/  FMUL R13, R9, R12 ;  /* 0x0000000c090d7220 */ /* 0x001fc80000400000 */
[----:B------:R-:W-:-:S04]  /*0680*/  FMUL R10, R13, -2 ;  /* 0xc00000000d0a7820 */ /* 0x000fc80000400000 */
[----:B------:R-:W-:Y:S01]  /*0690*/  FFMA R10, R10, |R2|, R9 ;  /* 0x400000020a0a7223 */ /* 0x000fe20000000009 */
[----:B-1----:R-:W-:-:S03]  /*06a0*/  FMUL R14, R14, R15 ;  /* 0x0000000f0e0e7220 */ /* 0x002fc60000400000 */
[----:B------:R-:W-:Y:S01]  /*06b0*/  FADD R10, -R13, R10 ;  /* 0x0000000a0d0a7221 */ /* 0x000fe20000000100 */
[----:B------:R-:W-:-:S03]  /*06c0*/  FFMA R3, R14, R3, R14 ;  /* 0x000000030e037223 */ /* 0x000fc6000000000e */
[----:B------:R-:W-:-:S04]  /*06d0*/  FFMA R10, R12, R10, R13 ;  /* 0x0000000a0c0a7223 */ /* 0x000fc8000000000d */
[----:B------:R-:W-:-:S05]  /*06e0*/  FMUL R3, R10, R3 ;  /* 0x000000030a037220 */ /* 0x000fca0000400000 */
[----:B------:R-:W-:-:S05]  /*06f0*/  FSEL R3, R3, RZ, !P0 ;  /* 0x000000ff03037208 */ /* 0x000fca0004000000 */
[----:B------:R-:W-:-:S04]  /*0700*/  @!P1 FADD R3, -R3, 2 ;  /* 0x4000000003039421 */ /* 0x000fc80000000100 */
        /* <DEDUP_REMOVED lines=8> */
[----:B------:R-:W-:Y:S02]  /*0790*/  MOV R2, R0 ;  /* 0x0000000000027202 */ /* 0x000fe40000000f00 */
[----:B------:R-:W-:-:S07]  /*07a0*/  MOV R10, 0x7c0 ;  /* 0x000007c0000a7802 */ /* 0x000fce0000000f00 */
[----:B------:R-:W-:Y:S05]  /*07b0*/  CALL.REL.NOINC `($__internal_2_$__cuda_sm3x_div_rn_noftz_f32_slowpath) ;  /* 0x0000000000e87944 */ /* 0x000fea0003c00000 */
[----:B------:R-:W-:-:S07]  /*07c0*/  MOV R11, R2 ;  /* 0x00000002000b7202 */ /* 0x000fce0000000f00 */
.L_x_31:
[----:B------:R-:W-:Y:S05]  /*07d0*/  BSYNC.RECONVERGENT B0 ;  /* 0x0000000000007941 */ /* 0x000fea0003800200 */
.L_x_30:
[----:B------:R-:W0:Y:S01]  /*07e0*/  MUFU.RCP R0, |R7| ;  /* 0x4000000700007308 */ /* 0x000e220000001000 */
[----:B------:R-:W-:Y:S07]  /*07f0*/  BSSY.RECONVERGENT B0, `(.L_x_32) ;  /* 0x000000d000007945 */ /* 0x000fee0003800200 */
[----:B------:R-:W1:Y:S01]  /*0800*/  FCHK P0, R8, |R7| ;  /* 0x4000000708007302 */ /* 0x000e620000000000 */
[----:B0-----:R-:W-:-:S04]  /*0810*/  FFMA R3, -|R7|, R0, 1 ;  /* 0x3f80000007037423 */ /* 0x001fc80000000300 */
[----:B------:R-:W-:-:S04]  /*0820*/  FFMA R0, R0, R3, R0 ;  /* 0x0000000300007223 */ /* 0x000fc80000000000 */
[----:B------:R-:W-:-:S04]  /*0830*/  FFMA R9, R0, R8, RZ ;  /* 0x0000000800097223 */ /* 0x000fc800000000ff */
[----:B------:R-:W-:-:S04]  /*0840*/  FFMA R2, -|R7|, R9, R8 ;  /* 0x0000000907027223 */ /* 0x000fc80000000308 */
[----:B------:R-:W-:Y:S01]  /*0850*/  FFMA R9, R0, R2, R9 ;  /* 0x0000000200097223 */ /* 0x000fe20000000009 */
[----:B-1----:R-:W-:Y:S06]  /*0860*/  @!P0 BRA `(.L_x_33) ;  /* 0x0000000000148947 */ /* 0x002fec0003800000 */
[----:B------:R-:W-:Y:S01]  /*0870*/  MOV R2, R8 ;  /* 0x0000000800027202 */ /* 0x000fe20000000f00 */
[----:B------:R-:W-:Y:S01]  /*0880*/  FADD R3, |R7|, -RZ ;  /* 0x800000ff07037221 */ /* 0x000fe20000000200 */
[----:B------:R-:W-:-:S07]  /*0890*/  MOV R10, 0x8b0 ;  /* 0x000008b0000a7802 */ /* 0x000fce0000000f00 */
[----:B------:R-:W-:Y:S05]  /*08a0*/  CALL.REL.NOINC `($__internal_2_$__cuda_sm3x_div_rn_noftz_f32_slowpath) ;  /* 0x0000000000ac7944 */ /* 0x000fea0003c00000 */
[----:B------:R-:W-:-:S07]  /*08b0*/  MOV R9, R2 ;  /* 0x0000000200097202 */ /* 0x000fce0000000f00 */
.L_x_33:
[----:B------:R-:W-:Y:S05]  /*08c0*/  BSYNC.RECONVERGENT B0 ;  /* 0x0000000000007941 */ /* 0x000fea0003800200 */
.L_x_32:
[----:B------:R-:W-:Y:S01]  /*08d0*/  FMUL R3, |R7|, 1.4142135381698608398 ;  /* 0x3fb504f307037820 */ /* 0x000fe20000400200 */
        /* <DEDUP_REMOVED lines=12> */
.L_x_35:
[----:B------:R-:W-:Y:S05]  /*09a0*/  BSYNC.RECONVERGENT B0 ;  /* 0x0000000000007941 */ /* 0x000fea0003800200 */
.L_x_34:
[----:B------:R-:W0:Y:S01]  /*09b0*/  MUFU.RCP R0, R3 ;  /* 0x0000000300007308 */ /* 0x000e220000001000 */
[----:B------:R-:W-:Y:S01]  /*09c0*/  FMUL R10, R11, R8 ;  /* 0x000000080b0a7220 */ /* 0x000fe20000400000 */
[----:B------:R-:W-:Y:S06]  /*09d0*/  BSSY.RECONVERGENT B0, `(.L_x_36) ;  /* 0x000000d000007945 */ /* 0x000fec0003800200 */
[----:B------:R-:W1:Y:S01]  /*09e0*/  FCHK P0, R10, R3 ;  /* 0x000000030a007302 */ /* 0x000e620000000000 */
[----:B0-----:R-:W-:-:S04]  /*09f0*/  FFMA R7, -R3, R0, 1 ;  /* 0x3f80000003077423 */ /* 0x001fc80000000100 */
[----:B------:R-:W-:Y:S01]  /*0a00*/  FFMA R0, R0, R7, R0 ;  /* 0x0000000700007223 */ /* 0x000fe20000000000 */
[----:B------:R-:W-:-:S03]  /*0a10*/  FADD R7, -R2, R9 ;  /* 0x0000000902077221 */ /* 0x000fc60000000100 */
        /* <DEDUP_REMOVED lines=8> */
.L_x_37:
[----:B------:R-:W-:Y:S05]  /*0aa0*/  BSYNC.RECONVERGENT B0 ;  /* 0x0000000000007941 */ /* 0x000fea0003800200 */
.L_x_36:
[----:B------:R-:W0:Y:S01]  /*0ab0*/  LDC.64 R2, c[0x0][0x3a8] ;  /* 0x0000ea00ff027b82 */ /* 0x000e220000000a00 */
[----:B------:R-:W1:Y:S02]  /*0ac0*/  LDCU UR6, c[0x0][0x3b0] ;  /* 0x00007600ff0677ac */ /* 0x000e640008000800 */
[----:B-1----:R-:W-:-:S04]  /*0ad0*/  IMAD R11, R6, UR6, RZ ;  /* 0x00000006060b7c24 */ /* 0x002fc8000f8e02ff */
[----:B0-----:R-:W-:-:S05]  /*0ae0*/  IMAD.WIDE R2, R11, 0x4, R2 ;  /* 0x000000040b027825 */ /* 0x001fca00078e0202 */
[----:B------:R-:W-:Y:S04]  /*0af0*/  STG.E desc[UR4][R2.64], R7 ;  /* 0x0000000702007986 */ /* 0x000fe8000c101904 */
[----:B------:R-:W2:Y:S01]  /*0b00*/  LDG.E R4, desc[UR4][R4.64+0x4] ;  /* 0x0000040404047981 */ /* 0x000ea2000c1e1900 */
[----:B------:R-:W-:Y:S01]  /*0b10*/  FADD R0, -R0, R9 ;  /* 0x0000000900007221 */ /* 0x000fe20000000100 */
[----:B--2---:R-:W-:-:S04]  /*0b20*/  FSETP.GT.AND P0, PT, R4, RZ, PT ;  /* 0x000000ff0400720b */ /* 0x004fc80003f04000 */
[----:B------:R-:W-:-:S05]  /*0b30*/  FSEL R9, R0, -R0, P0 ;  /* 0x8000000000097208 */ /* 0x000fca0000000000 */
[----:B------:R-:W-:Y:S01]  /*0b40*/  STG.E desc[UR4][R2.64+0x4], R9 ;  /* 0x0000040902007986 */ /* 0x000fe2000c101904 */
[----:B------:R-:W-:Y:S05]  /*0b50*/  EXIT ;  /* 0x000000000000794d */ /* 0x000fea0003800000 */
        .weak           $__internal_2_$__cuda_sm3x_div_rn_noftz_f32_slowpath
        .type           $__internal_2_$__cuda_sm3x_div_rn_noftz_f32_slowpath,@function
        .size           $__internal_2_$__cuda_sm3x_div_rn_noftz_f32_slowpath,(.L_x_72 - $__internal_2_$__cuda_sm3x_div_rn_noftz_f32_slowpath)
$__internal_2_$__cuda_sm3x_div_rn_noftz_f32_slowpath:
[----:B------:R-:W-:Y:S01]  /*0b60*/  SHF.R.U32.HI R13, RZ, 0x17, R3 ;  /* 0x00000017ff0d7819 */ /* 0x000fe20000011603 */
[----:B------:R-:W-:Y:S01]  /*0b70*/  BSSY.RECONVERGENT B1, `(.L_x_38) ;  /* 0x0000063000017945 */ /* 0x000fe20003800200 */
[----:B------:R-:W-:Y:S02]  /*0b80*/  SHF.R.U32.HI R12, RZ, 0x17, R2 ;  /* 0x00000017ff0c7819 */ /* 0x000fe40000011602 */
[----:B------:R-:W-:Y:S02]  /*0b90*/  LOP3.LUT R13, R13, 0xff, RZ, 0xc0, !PT ;  /* 0x000000ff0d0d7812 */ /* 0x000fe400078ec0ff */
[----:B------:R-:W-:Y:S02]  /*0ba0*/  LOP3.LUT R18, R12, 0xff, RZ, 0xc0, !PT ;  /* 0x000000ff0c127812 */ /* 0x000fe400078ec0ff */
[----:B------:R-:W-:Y:S02]  /*0bb0*/  IADD3 R16, PT, PT, R13, -0x1, RZ ;  /* 0xffffffff0d107810 */ /* 0x000fe40007ffe0ff */
[----:B------:R-:W-:-:S02]  /*0bc0*/  IADD3 R14, PT, PT, R18, -0x1, RZ ;  /* 0xffffffff120e7810 */ /* 0x000fc40007ffe0ff */
[----:B------:R-:W-:Y:S02]  /*0bd0*/  ISETP.GT.U32.AND P0, PT, R16, 0xfd, PT ;  /* 0x000000fd1000780c */ /* 0x000fe40003f04070 */
[----:B------:R-:W-:Y:S02]  /*0be0*/  MOV R15, R3 ;  /* 0x00000003000f7202 */ /* 0x000fe40000000f00 */
        /* <DEDUP_REMOVED lines=21> */
[----:B------:R-:W-:Y:S01]  /*0d40*/  @P0 MOV R12, RZ ;  /* 0x000000ff000c0202 */ /* 0x000fe20000000f00 */
[----:B------:R-:W-:Y:S01]  /*0d50*/  @!P0 FFMA R2, R2, 1.84467440737095516160e+19, RZ ;  /* 0x5f80000002028823 */ /* 0x000fe200000000ff */
[----:B------:R-:W-:Y:S01]  /*0d60*/  @!P0 MOV R12, 0xffffffc0 ;  /* 0xffffffc0000c8802 */ /* 0x000fe20000000f00 */
[----:B------:R-:W-:-:S03]  /*0d70*/  @!P1 FFMA R15, R3, 1.84467440737095516160e+19, RZ ;  /* 0x5f800000030f9823 */ /* 0x000fc600000000ff */
[----:B------:R-:W-:-:S07]  /*0d80*/  @!P1 IADD3 R12, PT, PT, R12, 0x40, RZ ;  /* 0x000000400c0c9810 */ /* 0x000fce0007ffe0ff */
.L_x_39:
[----:B------:R-:W-:Y:S01]  /*0d90*/  LEA R14, R13, 0xc0800000, 0x17 ;  /* 0xc08000000d0e7811 */ /* 0x000fe200078eb8ff */
[----:B------:R-:W-:Y:S03]  /*0da0*/  BSSY.RECONVERGENT B2, `(.L_x_44) ;  /* 0x0000036000027945 */ /* 0x000fe60003800200 */
[----:B------:R-:W-:Y:S02]  /*0db0*/  IADD3 R16, PT, PT, -R14, R15, RZ ;  /* 0x0000000f0e107210 */ /* 0x000fe40007ffe1ff */
[----:B------:R-:W-:Y:S02]  /*0dc0*/  IADD3 R14, PT, PT, R18, -0x7f, RZ ;  /* 0xffffff81120e7810 */ /* 0x000fe40007ffe0ff */
[----:B------:R-:W0:Y:S01]  /*0dd0*/  MUFU.RCP R15, R16 ;  /* 0x00000010000f7308 */ /* 0x000e220000001000 */
[----:B------:R-:W-:Y:S02]  /*0de0*/  FADD.FTZ R17, -R16, -RZ ;  /* 0x800000ff10117221 */ /* 0x000fe40000010100 */
[----:B------:R-:W-:-:S02]  /*0df0*/  IMAD R2, R14, -0x800000, R2 ;  /* 0xff8000000e027824 */ /* 0x000fc400078e0202 */
[----:B0-----:R-:W-:-:S04]  /*0e00*/  FFMA R18, R15, R17, 1 ;  /* 0x3f8000000f127423 */ /* 0x001fc80000000011 */
[----:B------:R-:W-:-:S04]  /*0e10*/  FFMA R15, R15, R18, R15 ;  /* 0x000000120f0f7223 */ /* 0x000fc8000000000f */
[----:B------:R-:W-:-:S04]  /*0e20*/  FFMA R18, R2, R15, RZ ;  /* 0x0000000f02127223 */ /* 0x000fc800000000ff */
[----:B------:R-:W-:-:S04]  /*0e30*/  FFMA R19, R17, R18, R2 ;  /* 0x0000001211137223 */ /* 0x000fc80000000002 */
[----:B------:R-:W-:-:S04]  /*0e40*/  FFMA R18, R15, R19, R18 ;  /* 0x000000130f127223 */ /* 0x000fc80000000012 */
[----:B------:R-:W-:Y:S01]  /*0e50*/  FFMA R19, R17, R18, R2 ;  /* 0x0000001211137223 */ /* 0x000fe20000000002 */
[----:B------:R-:W-:-:S03]  /*0e60*/  IADD3 R17, PT, PT, R14, 0x7f, -R13 ;  /* 0x0000007f0e117810 */ /* 0x000fc60007ffe80d */
[----:B------:R-:W-:Y:S01]  /*0e70*/  FFMA R2, R15, R19, R18 ;  /* 0x000000130f027223 */ /* 0x000fe20000000012 */
[----:B------:R-:W-:-:S04]  /*0e80*/  IADD3 R17, PT, PT, R17, R12, RZ ;  /* 0x0000000c11117210 */ /* 0x000fc80007ffe0ff */
[----:B------:R-:W-:-:S04]  /*0e90*/  SHF.R.U32.HI R13, RZ, 0x17, R2 ;  /* 0x00000017ff0d7819 */ /* 0x000fc80000011602 */
[----:B------:R-:W-:-:S04]  /*0ea0*/  LOP3.LUT R13, R13, 0xff, RZ, 0xc0, !PT ;  /* 0x000000ff0d0d7812 */ /* 0x000fc800078ec0ff */
[----:B------:R-:W-:-:S04]  /*0eb0*/  IADD3 R16, PT, PT, R13, R17, RZ ;  /* 0x000000110d107210 */ /* 0x000fc80007ffe0ff */
        /* <DEDUP_REMOVED lines=10> */
[CCC-:B------:R-:W-:Y:S01]  /*0f60*/  FFMA.RZ R12, R15.reuse, R19.reuse, R18.reuse ;  /* 0x000000130f0c7223 */ /* 0x1c0fe2000000c012 */
[C---:B------:R-:W-:Y:S02]  /*0f70*/  IADD3 R14, PT, PT, R16.reuse, 0x20, RZ ;  /* 0x00000020100e7810 */ /* 0x040fe40007ffe0ff */
[----:B------:R-:W-:Y:S02]  /*0f80*/  ISETP.NE.AND P2, PT, R16, RZ, PT ;  /* 0x000000ff1000720c */ /* 0x000fe40003f45270 */
[----:B------:R-:W-:Y:S01]  /*0f90*/  LOP3.LUT R13, R12, 0x7fffff, RZ, 0xc0, !PT ;  /* 0x007fffff0c0d7812 */ /* 0x000fe200078ec0ff */
[CCC-:B------:R-:W-:Y:S01]  /*0fa0*/  FFMA.RP R12, R15.reuse, R19.reuse, R18.reuse ;  /* 0x000000130f0c7223 */ /* 0x1c0fe20000008012 */
[----:B------:R-:W-:Y:S01]  /*0fb0*/  FFMA.RM R15, R15, R19, R18 ;  /* 0x000000130f0f7223 */ /* 0x000fe20000004012 */
[----:B------:R-:W-:Y:S02]  /*0fc0*/  ISETP.NE.AND P1, PT, R16, RZ, PT ;  /* 0x000000ff1000720c */ /* 0x000fe40003f25270 */
[----:B------:R-:W-:-:S02]  /*0fd0*/  LOP3.LUT R13, R13, 0x800000, RZ, 0xfc, !PT ;  /* 0x008000000d0d7812 */ /* 0x000fc400078efcff */
[----:B------:R-:W-:Y:S02]  /*0fe0*/  IADD3 R16, PT, PT, -R16, RZ, RZ ;  /* 0x000000ff10107210 */ /* 0x000fe40007ffe1ff */
[----:B------:R-:W-:Y:S02]  /*0ff0*/  SHF.L.U32 R14, R13, R14, RZ ;  /* 0x0000000e0d0e7219 */ /* 0x000fe400000006ff */
[----:B------:R-:W-:Y:S02]  /*1000*/  FSETP.NEU.FTZ.AND P0, PT, R12, R15, PT ;  /* 0x0000000f0c00720b */ /* 0x000fe40003f1d000 */
[----:B------:R-:W-:Y:S02]  /*1010*/  SEL R12, R16, RZ, P2 ;  /* 0x000000ff100c7207 */ /* 0x000fe40001000000 */
[----:B------:R-:W-:Y:S02]  /*1020*/  ISETP.NE.AND P1, PT, R14, RZ, P1 ;  /* 0x000000ff0e00720c */ /* 0x000fe40000f25270 */
[----:B------:R-:W-:-:S02]  /*1030*/  SHF.R.U32.HI R12, RZ, R12, R13 ;  /* 0x0000000cff0c7219 */ /* 0x000fc4000001160d */
[----:B------:R-:W-:Y:S02]  /*1040*/  PLOP3.LUT P0, PT, P0, P1, PT, 0xf8, 0x8f ;  /* 0x00000000008f781c */ /* 0x000fe40000703f70 */
[----:B------:R-:W-:Y:S02]  /*1050*/  SHF.R.U32.HI R14, RZ, 0x1, R12 ;  /* 0x00000001ff0e7819 */ /* 0x000fe4000001160c */
[----:B------:R-:W-:-:S04]  /*1060*/  SEL R13, RZ, 0x1, !P0 ;  /* 0x00000001ff0d7807 */ /* 0x000fc80004000000 */
[----:B------:R-:W-:-:S04]  /*1070*/  LOP3.LUT R13, R13, 0x1, R14, 0xf8, !PT ;  /* 0x000000010d0d7812 */ /* 0x000fc800078ef80e */
[----:B------:R-:W-:-:S04]  /*1080*/  LOP3.LUT R13, R13, R12, RZ, 0xc0, !PT ;  /* 0x0000000c0d0d7212 */ /* 0x000fc800078ec0ff */
[----:B------:R-:W-:-:S04]  /*1090*/  IADD3 R13, PT, PT, R14, R13, RZ ;  /* 0x0000000d0e0d7210 */ /* 0x000fc80007ffe0ff */
[----:B------:R-:W-:Y:S01]  /*10a0*/  LOP3.LUT R2, R13, R2, RZ, 0xfc, !PT ;  /* 0x000000020d027212 */ /* 0x000fe200078efcff */
[----:B------:R-:W-:Y:S06]  /*10b0*/  BRA `(.L_x_47) ;  /* 0x0000000000107947 */ /* 0x000fec0003800000 */
.L_x_46:
[----:B------:R-:W-:-:S04]  /*10c0*/  LOP3.LUT R2, R2, 0x80000000, RZ, 0xc0, !PT ;  /* 0x8000000002027812 */ /* 0x000fc800078ec0ff */
[----:B------:R-:W-:Y:S01]  /*10d0*/  LOP3.LUT R2, R2, 0x7f800000, RZ, 0xfc, !PT ;  /* 0x7f80000002027812 */ /* 0x000fe200078efcff */
[----:B------:R-:W-:Y:S06]  /*10e0*/  BRA `(.L_x_47) ;  /* 0x0000000000047947 */ /* 0x000fec0003800000 */
.L_x_45:
[----:B------:R-:W-:-:S07]  /*10f0*/  LEA R2, R17, R2, 0x17 ;  /* 0x0000000211027211 */ /* 0x000fce00078eb8ff */
.L_x_47:
[----:B------:R-:W-:Y:S05]  /*1100*/  BSYNC.RECONVERGENT B2 ;  /* 0x0000000000027941 */ /* 0x000fea0003800200 */
.L_x_44:
[----:B------:R-:W-:Y:S05]  /*1110*/  BRA `(.L_x_48) ;  /* 0x0000000000207947 */ /* 0x000fea0003800000 */
.L_x_43:
[----:B------:R-:W-:-:S04]  /*1120*/  LOP3.LUT R2, R15, 0x80000000, R2, 0x48, !PT ;  /* 0x800000000f027812 */ /* 0x000fc800078e4802 */
[----:B------:R-:W-:Y:S01]  /*1130*/  LOP3.LUT R2, R2, 0x7f800000, RZ, 0xfc, !PT ;  /* 0x7f80000002027812 */ /* 0x000fe200078efcff */
[----:B------:R-:W-:Y:S06]  /*1140*/  BRA `(.L_x_48) ;  /* 0x0000000000147947 */ /* 0x000fec0003800000 */
.L_x_42:
[----:B------:R-:W-:Y:S01]  /*1150*/  LOP3.LUT R2, R15, 0x80000000, R2, 0x48, !PT ;  /* 0x800000000f027812 */ /* 0x000fe200078e4802 */
[----:B------:R-:W-:Y:S06]  /*1160*/  BRA `(.L_x_48) ;  /* 0x00000000000c7947 */ /* 0x000fec0003800000 */
.L_x_41:
[----:B------:R-:W0:Y:S01]  /*1170*/  MUFU.RSQ R2, -QNAN ;  /* 0xffc0000000027908 */ /* 0x000e220000001400 */
[----:B------:R-:W-:Y:S05]  /*1180*/  BRA `(.L_x_48) ;  /* 0x0000000000047947 */ /* 0x000fea0003800000 */
.L_x_40:
[----:B------:R-:W-:-:S07]  /*1190*/  FADD.FTZ R2, R2, R3 ;  /* 0x0000000302027221 */ /* 0x000fce0000010000 */
.L_x_48:
[----:B------:R-:W-:Y:S05]  /*11a0*/  BSYNC.RECONVERGENT B1 ;  /* 0x0000000000017941 */ /* 0x000fea0003800200 */
.L_x_38:
[----:B------:R-:W-:Y:S01]  /*11b0*/  HFMA2 R13, -RZ, RZ, 0, 0 ;  /* 0x00000000ff0d7431 */ /* 0x000fe200000001ff */
[----:B------:R-:W-:-:S04]  /*11c0*/  MOV R12, R10 ;  /* 0x0000000a000c7202 */ /* 0x000fc80000000f00 */
[----:B0-----:R-:W-:Y:S05]  /*11d0*/  RET.REL.NODEC R12 `(_Z26kernel_log_likelihood_gradiPKfiS0_iPfi) ;  /* 0xffffffec0c887950 */ /* 0x001fea0003c3ffff */
.L_x_49:
        /* <DEDUP_REMOVED lines=10> */
.L_x_72:


//--------------------- .text._Z21kernel_log_likelihoodiPKfiS0_iPfi --------------------------
	.section	.text._Z21kernel_log_likelihoodiPKfiS0_iPfi,"ax",@progbits
	.align	128
        .global         _Z21kernel_log_likelihoodiPKfiS0_iPfi
        .type           _Z21kernel_log_likelihoodiPKfiS0_iPfi,@function
        .size           _Z21kernel_log_likelihoodiPKfiS0_iPfi,(.L_x_73 - _Z21kernel_log_likelihoodiPKfiS0_iPfi)
        .other          _Z21kernel_log_likelihoodiPKfiS0_iPfi,@"STO_CUDA_ENTRY STV_DEFAULT"
_Z21kernel_log_likelihoodiPKfiS0_iPfi:
.text._Z21kernel_log_likelihoodiPKfiS0_iPfi:
        /* <DEDUP_REMOVED lines=30> */
[----:B------:R-:W-:Y:S01]  /*01e0*/  FADD R3, |R5|, -RZ ;  /* 0x800000ff05037221 */ /* 0x000fe20000000200 */
[----:B------:R-:W-:-:S07]  /*01f0*/  MOV R6, 0x210 ;  /* 0x0000021000067802 */ /* 0x000fce0000000f00 */
[----:B------:R-:W-:Y:S05]  /*0200*/  CALL.REL.NOINC `($__internal_3_$__cuda_sm3x_div_rn_noftz_f32_slowpath) ;  /* 0x0000000800007944 */ /* 0x000fea0003c00000 */
[----:B------:R-:W-:-:S07]  /*0210*/  MOV R3, R0 ;  /* 0x0000000000037202 */ /* 0x000fce0000000f00 */
.L_x_51:
[----:B------:R-:W-:Y:S05]  /*0220*/  BSYNC.RECONVERGENT B0 ;  /* 0x0000000000007941 */ /* 0x000fea0003800200 */
.L_x_50:
[C---:B------:R-:W-:Y:S01]  /*0230*/  FMUL R0, |R5|.reuse, 8388608 ;  /* 0x4b00000005007820 */ /* 0x040fe20000400200 */
[----:B------:R-:W-:Y:S01]  /*0240*/  FSETP.GEU.AND P0, PT, |R5|, 1.175494350822287508e-38, PT ;  /* 0x008000000500780b */ /* 0x000fe20003f0e200 */
[----:B------:R-:W-:Y:S01]  /*0250*/  HFMA2 R7, -RZ, RZ, 1.5048828125, 33.21875 ;  /* 0x3e055027ff077431 */ /* 0x000fe200000001ff */
[----:B------:R-:W-:Y:S01]  /*0260*/  MOV R11, 0x3f3504f3 ;  /* 0x3f3504f3000b7802 */ /* 0x000fe20000000f00 */
[----:B------:R-:W-:Y:S01]  /*0270*/  HFMA2 R8, -RZ, RZ, 1.9267578125, 7.5519084930419921875e-05 ;  /* 0x3fb504f3ff087431 */ /* 0x000fe200000001ff */
[----:B------:R-:W-:Y:S01]  /*0280*/  FSEL R5, R0, |R5|, !P0 ;  /* 0x4000000500057208 */ /* 0x000fe20004000000 */
[----:B------:R-:W-:Y:S03]  /*0290*/  BSSY.RECONVERGENT B0, `(.L_x_52) ;  /* 0x0000026000007945 */ /* 0x000fe60003800200 */
[C---:B------:R-:W-:Y:S02]  /*02a0*/  IADD3 R0, PT, PT, R5.reuse, -0x3f2aaaab, RZ ;  /* 0xc0d5555505007810 */ /* 0x040fe40007ffe0ff */
[----:B------:R-:W-:-:S02]  /*02b0*/  FSETP.NEU.AND P1, PT, R5, RZ, PT ;  /* 0x000000ff0500720b */ /* 0x000fc40003f2d000 */
[----:B------:R-:W-:-:S04]  /*02c0*/  LOP3.LUT R4, R0, 0xff800000, RZ, 0xc0, !PT ;  /* 0xff80000000047812 */ /* 0x000fc800078ec0ff */
[----:B------:R-:W-:-:S05]  /*02d0*/  IADD3 R0, PT, PT, R5, -R4, RZ ;  /* 0x8000000405007210 */ /* 0x000fca0007ffe0ff */
[----:B------:R-:W-:Y:S01]  /*02e0*/  FADD R6, R0, -1 ;  /* 0xbf80000000067421 */ /* 0x000fe20000000000 */
[----:B------:R-:W-:Y:S02]  /*02f0*/  FSEL R0, RZ, -23, P0 ;  /* 0xc1b80000ff007808 */ /* 0x000fe40000000000 */
[----:B------:R-:W-:Y:S01]  /*0300*/  ISETP.GT.U32.AND P0, PT, R5, 0x7f7fffff, PT ;  /* 0x7f7fffff0500780c */ /* 0x000fe20003f04070 */
[----:B------:R-:W-:-:S04]  /*0310*/  FFMA R7, R6, -R7, 0.14084610342979431152 ;  /* 0x3e1039f606077423 */ /* 0x000fc80000000807 */
[----:B------:R-:W-:-:S04]  /*0320*/  FFMA R7, R6, R7, -0.12148627638816833496 ;  /* 0xbdf8cdcc06077423 */ /* 0x000fc80000000007 */
[----:B------:R-:W-:-:S04]  /*0330*/  FFMA R7, R6, R7, 0.13980610668659210205 ;  /* 0x3e0f295506077423 */ /* 0x000fc80000000007 */
[----:B------:R-:W-:-:S04]  /*0340*/  FFMA R7, R6, R7, -0.16684235632419586182 ;  /* 0xbe2ad8b906077423 */ /* 0x000fc80000000007 */
[----:B------:R-:W-:-:S04]  /*0350*/  FFMA R7, R6, R7, 0.20012299716472625732 ;  /* 0x3e4ced0b06077423 */ /* 0x000fc80000000007 */
[----:B------:R-:W-:-:S04]  /*0360*/  FFMA R7, R6, R7, -0.24999669194221496582 ;  /* 0xbe7fff2206077423 */ /* 0x000fc80000000007 */
[----:B------:R-:W-:-:S04]  /*0370*/  FFMA R7, R6, R7, 0.33333182334899902344 ;  /* 0x3eaaaa7806077423 */ /* 0x000fc80000000007 */
[C---:B------:R-:W-:Y:S01]  /*0380*/  FFMA R9, R6.reuse, R7, -0.5 ;  /* 0xbf00000006097423 */ /* 0x040fe20000000007 */
[----:B------:R-:W-:Y:S01]  /*0390*/  I2FP.F32.S32 R7, R4 ;  /* 0x0000000400077245 */ /* 0x000fe20000201400 */
[----:B------:R-:W-:Y:S02]  /*03a0*/  FFMA R4, R11, -R8, 1 ;  /* 0x3f8000000b047423 */ /* 0x000fe40000000808 */
[----:B------:R-:W-:Y:S02]  /*03b0*/  FMUL R9, R6, R9 ;  /* 0x0000000906097220 */ /* 0x000fe40000400000 */
[----:B------:R-:W-:Y:S01]  /*03c0*/  FFMA R7, R7, 1.1920928955078125e-07, R0 ;  /* 0x3400000007077823 */ /* 0x000fe20000000000 */
[----:B------:R-:W-:Y:S01]  /*03d0*/  FFMA R0, R4, R11, 0.70710676908493041992 ;  /* 0x3f3504f304007423 */ /* 0x000fe2000000000b */
[----:B------:R-:W-:Y:S01]  /*03e0*/  FFMA R6, R6, R9, R6 ;  /* 0x0000000906067223 */ /* 0x000fe20000000006 */
[----:B------:R-:W-:-:S03]  /*03f0*/  MOV R4, 0x7f800000 ;  /* 0x7f80000000047802 */ /* 0x000fc60000000f00 */
[----:B------:R-:W-:Y:S01]  /*0400*/  FFMA R6, R7, 0.69314718246459960938, R6 ;  /* 0x3f31721807067823 */ /* 0x000fe20000000006 */
[-C--:B------:R-:W-:Y:S01]  /*0410*/  FFMA R7, R0, R3.reuse, RZ ;  /* 0x0000000300077223 */ /* 0x080fe200000000ff */
[----:B------:R-:W-:Y:S01]  /*0420*/  @P0 FFMA R6, R5, R4, +INF ;  /* 0x7f80000005060423 */ /* 0x000fe20000000004 */
[----:B------:R-:W0:Y:S01]  /*0430*/  FCHK P0, R3, 1.4142135381698608398 ;  /* 0x3fb504f303007902 */ /* 0x000e220000000000 */
[----:B------:R-:W-:Y:S01]  /*0440*/  FMUL R4, R3, -0.5 ;  /* 0xbf00000003047820 */ /* 0x000fe20000400000 */
[----:B------:R-:W-:Y:S02]  /*0450*/  FFMA R8, R7, -1.4142135381698608398, R3 ;  /* 0xbfb504f307087823 */ /* 0x000fe40000000003 */
[----:B------:R-:W-:Y:S01]  /*0460*/  FSEL R5, R6, -INF , P1 ;  /* 0xff80000006057808 */ /* 0x000fe20000800000 */
[----:B------:R-:W-:Y:S01]  /*0470*/  FFMA R4, R4, R3, -0.22579132020473480225 ;  /* 0xbe6735d704047423 */ /* 0x000fe20000000003 */
[----:B------:R-:W-:-:S03]  /*0480*/  FFMA R0, R0, R8, R7 ;  /* 0x0000000800007223 */ /* 0x000fc60000000007 */
[----:B------:R-:W-:Y:S01]  /*0490*/  FADD R4, R4, -R5 ;  /* 0x8000000504047221 */ /* 0x000fe20000000000 */
[----:B0-----:R-:W-:Y:S06]  /*04a0*/  @!P0 BRA `(.L_x_53) ;  /* 0x0000000000108947 */ /* 0x001fec0003800000 */
[----:B------:R-:W-:Y:S02]  /*04b0*/  MOV R0, R3 ;  /* 0x0000000300007202 */ /* 0x000fe40000000f00 */
[----:B------:R-:W-:Y:S02]  /*04c0*/  MOV R3, 0x3fb504f3 ;  /* 0x3fb504f300037802 */ /* 0x000fe40000000f00 */
[----:B------:R-:W-:-:S07]  /*04d0*/  MOV R6, 0x4f0 ;  /* 0x000004f000067802 */ /* 0x000fce0000000f00 */
[----:B------:R-:W-:Y:S05]  /*04e0*/  CALL.REL.NOINC `($__internal_3_$__cuda_sm3x_div_rn_noftz_f32_slowpath) ;  /* 0x0000000400487944 */ /* 0x000fea0003c00000 */
.L_x_53:
[----:B------:R-:W-:Y:S05]  /*04f0*/  BSYNC.RECONVERGENT B0 ;  /* 0x0000000000007941 */ /* 0x000fea0003800200 */
.L_x_52:
[C---:B------:R-:W-:Y:S01]  /*0500*/  FADD R5, |R0|.reuse, 4 ;  /* 0x4080000000057421 */ /* 0x040fe20000000200 */
[C---:B------:R-:W-:Y:S01]  /*0510*/  FADD R3, |R0|.reuse, -4 ;  /* 0xc080000000037421 */ /* 0x040fe20000000200 */
[----:B------:R-:W-:Y:S01]  /*0520*/  HFMA2 R11, -RZ, RZ, 0.80126953125, -0.00891876220703125 ;  /* 0x3a69a091ff0b7431 */ /* 0x000fe200000001ff */
[C---:B------:R-:W-:Y:S01]  /*0530*/  FSETP.GEU.AND P1, PT, R0.reuse, RZ, PT ;  /* 0x000000ff0000720b */ /* 0x040fe20003f2e000 */
[----:B------:R-:W0:Y:S01]  /*0540*/  MUFU.RCP R6, R5 ;  /* 0x0000000500067308 */ /* 0x000e220000001000 */
[----:B------:R-:W1:Y:S01]  /*0550*/  LDCU UR6, c[0x0][0x3b0] ;  /* 0x00007600ff0677ac */ /* 0x000e620008000800 */
        /* <DEDUP_REMOVED lines=8> */
[----:B------:R-:W-:Y:S01]  /*05e0*/  HFMA2 R7, -RZ, RZ, 2, 0 ;  /* 0x40000000ff077431 */ /* 0x000fe200000001ff */
[----:B------:R-:W-:Y:S02]  /*05f0*/  MOV R6, 0x42fc0000 ;  /* 0x42fc000000067802 */ /* 0x000fe40000000f00 */
[----:B------:R-:W-:-:S04]  /*0600*/  FFMA R5, R8, R11, 0.0070457882247865200043 ;  /* 0x3be6e05b08057423 */ /* 0x000fc8000000000b */
[----:B------:R-:W-:-:S04]  /*0610*/  FFMA R5, R8, R5, -0.015866896137595176697 ;  /* 0xbc81fb4b08057423 */ /* 0x000fc80000000005 */
[----:B------:R-:W-:Y:S01]  /*0620*/  FFMA R5, R8, R5, 0.036429625004529953003 ;  /* 0x3d15373b08057423 */ /* 0x000fe20000000005 */
[----:B0-----:R-:W-:-:S03]  /*0630*/  FSETP.GT.AND P0, PT, |R9|, 126, PT ;  /* 0x42fc00000900780b */ /* 0x001fc60003f04200 */
[----:B------:R-:W-:Y:S01]  /*0640*/  FFMA R5, R8, R5, -0.066643431782722473145 ;  /* 0xbd887c5a08057423 */ /* 0x000fe20000000005 */
[----:B------:R-:W-:-:S03]  /*0650*/  LOP3.LUT R6, R6, 0x80000000, R9, 0xb8, !PT ;  /* 0x8000000006067812 */ /* 0x000fc600078eb809 */
[----:B------:R-:W-:Y:S01]  /*0660*/  FFMA R5, R8, R5, 0.093814529478549957275 ;  /* 0x3dc021d508057423 */ /* 0x000fe20000000005 */
[----:B------:R-:W-:Y:S01]  /*0670*/  FSEL R10, R6, R9, P0 ;  /* 0x00000009060a7208 */ /* 0x000fe20000000000 */
[C---:B------:R-:W-:Y:S01]  /*0680*/  FFMA R6, |R0|.reuse, R7, 1 ;  /* 0x3f80000000067423 */ /* 0x040fe20000000207 */
[----:B------:R-:W-:Y:S01]  /*0690*/  FSETP.GT.AND P0, PT, |R0|, 10.05500030517578125, PT ;  /* 0x4120e1480000780b */ /* 0x000fe20003f04200 */
[----:B------:R-:W-:Y:S02]  /*06a0*/  FFMA R5, R8, R5, -0.10099056363105773926 ;  /* 0xbdced42408057423 */ /* 0x000fe40000000005 */
[--C-:B------:R-:W-:Y:S01]  /*06b0*/  FFMA R7, R10, -0.69314718246459960938, R3.reuse ;  /* 0xbf3172180a077823 */ /* 0x100fe20000000003 */
[----:B------:R-:W-:Y:S01]  /*06c0*/  FFMA R3, -|R0|, |R0|, -R3 ;  /* 0x4000000000037223 */ /* 0x000fe20000000b03 */
[----:B------:R-:W0:Y:S01]  /*06d0*/  MUFU.RCP R6, R6 ;  /* 0x0000000600067308 */ /* 0x000e220000001000 */
[----:B------:R-:W-:Y:S01]  /*06e0*/  FFMA R5, R8, R5, 0.06809400022029876709 ;  /* 0x3d8b74de08057423 */ /* 0x000fe20000000005 */
[C---:B------:R-:W-:Y:S01]  /*06f0*/  FFMA R7, R10.reuse, 1.9046542121259335545e-09, R7 ;  /* 0x3102e3080a077823 */ /* 0x040fe20000000007 */
[----:B------:R-:W-:-:S02]  /*0700*/  FADD R10, R10, 12583039 ;  /* 0x4b40007f0a0a7421 */ /* 0x000fc40000000000 */
[----:B------:R-:W-:Y:S01]  /*0710*/  FFMA R5, R8, R5, 0.015377387404441833496 ;  /* 0x3c7bf17008057423 */ /* 0x000fe20000000005 */
[----:B------:R-:W-:Y:S02]  /*0720*/  FMUL R9, R7, 1.4426950216293334961 ;  /* 0x3fb8aa3b07097820 */ /* 0x000fe40000400000 */
[----:B------:R-:W-:Y:S01]  /*0730*/  SHF.L.U32 R10, R10, 0x17, RZ ;  /* 0x000000170a0a7819 */ /* 0x000fe200000006ff */
[----:B------:R-:W-:-:S03]  /*0740*/  FFMA R5, R8, R5, -0.1396210789680480957 ;  /* 0xbe0ef8d408057423 */ /* 0x000fc60000000005 */
[----:B------:R-:W2:Y:S01]  /*0750*/  MUFU.EX2 R9, R9 ;  /* 0x0000000900097308 */ /* 0x000ea20000000800 */
[----:B------:R-:W-:-:S04]  /*0760*/  FFMA R5, R8, R5, 1.232995152473449707 ;  /* 0x3f9dd2c908057423 */ /* 0x000fc80000000005 */
[----:B0-----:R-:W-:-:S04]  /*0770*/  FMUL R7, R5, R6 ;  /* 0x0000000605077220 */ /* 0x001fc80000400000 */
[----:B------:R-:W-:-:S04]  /*0780*/  FMUL R8, R7, -2 ;  /* 0xc000000007087820 */ /* 0x000fc80000400000 */
[----:B------:R-:W-:Y:S01]  /*0790*/  FFMA R8, R8, |R0|, R5 ;  /* 0x4000000008087223 */ /* 0x000fe20000000005 */
[----:B--2---:R-:W-:-:S03]  /*07a0*/  FMUL R10, R10, R9 ;  /* 0x000000090a0a7220 */ /* 0x004fc60000400000 */
[----:B------:R-:W-:Y:S01]  /*07b0*/  FADD R8, -R7, R8 ;  /* 0x0000000807087221 */ /* 0x000fe20000000100 */
[----:B------:R-:W-:-:S03]  /*07c0*/  FFMA R3, R10, R3, R10 ;  /* 0x000000030a037223 */ /* 0x000fc6000000000a */
[----:B------:R-:W-:Y:S01]  /*07d0*/  FFMA R8, R6, R8, R7 ;  /* 0x0000000806087223 */ /* 0x000fe20000000007 */
[----:B------:R-:W-:-:S03]  /*07e0*/  MOV R6, 0x3e055027 ;  /* 0x3e05502700067802 */ /* 0x000fc60000000f00 */
[----:B------:R-:W-:-:S05]  /*07f0*/  FMUL R3, R8, R3 ;  /* 0x0000000308037220 */ /* 0x000fca0000400000 */
[----:B------:R-:W-:-:S05]  /*0800*/  FSEL R3, R3, RZ, !P0 ;  /* 0x000000ff03037208 */ /* 0x000fca0004000000 */
[----:B------:R-:W-:-:S05]  /*0810*/  @!P1 FADD R3, -R3, 2 ;  /* 0x4000000003039421 */ /* 0x000fca0000000100 */
[----:B------:R-:W-:-:S13]  /*0820*/  FSETP.GEU.AND P0, PT, R3, 1.175494350822287508e-38, PT ;  /* 0x008000000300780b */ /* 0x000fda0003f0e000 */
[----:B------:R-:W-:-:S05]  /*0830*/  @!P0 FMUL R3, R3, 8388608 ;  /* 0x4b00000003038820 */ /* 0x000fca0000400000 */
[----:B------:R-:W-:-:S04]  /*0840*/  IADD3 R0, PT, PT, R3, -0x3f2aaaab, RZ ;  /* 0xc0d5555503007810 */ /* 0x000fc80007ffe0ff */
[----:B------:R-:W-:-:S04]  /*0850*/  LOP3.LUT R8, R0, 0xff800000, RZ, 0xc0, !PT ;  /* 0xff80000000087812 */ /* 0x000fc800078ec0ff */
[-C--:B------:R-:W-:Y:S02]  /*0860*/  IADD3 R0, PT, PT, R3, -R8.reuse, RZ ;  /* 0x8000000803007210 */ /* 0x080fe40007ffe0ff */
[----:B------:R-:W-:Y:S02]  /*0870*/  I2FP.F32.S32 R5, R8 ;  /* 0x0000000800057245 */ /* 0x000fe40000201400 */
[----:B------:R-:W-:Y:S01]  /*0880*/  MOV R8, 0x7f800000 ;  /* 0x7f80000000087802 */ /* 0x000fe20000000f00 */
[----:B------:R-:W-:-:S04]  /*0890*/  FADD R9, R0, -1 ;  /* 0xbf80000000097421 */ /* 0x000fc80000000000 */
[C---:B------:R-:W-:Y:S02]  /*08a0*/  FFMA R0, R9.reuse, -R6, 0.14084610342979431152 ;  /* 0x3e1039f609007423 */ /* 0x040fe40000000806 */
[----:B------:R-:W0:Y:S02]  /*08b0*/  LDC.64 R6, c[0x0][0x3a8] ;  /* 0x0000ea00ff067b82 */ /* 0x000e240000000a00 */
[----:B------:R-:W-:-:S04]  /*08c0*/  FFMA R0, R9, R0, -0.12148627638816833496 ;  /* 0xbdf8cdcc09007423 */ /* 0x000fc80000000000 */
[----:B------:R-:W-:-:S04]  /*08d0*/  FFMA R0, R9, R0, 0.13980610668659210205 ;  /* 0x3e0f295509007423 */ /* 0x000fc80000000000 */
[----:B------:R-:W-:-:S04]  /*08e0*/  FFMA R0, R9, R0, -0.16684235632419586182 ;  /* 0xbe2ad8b909007423 */ /* 0x000fc80000000000 */
[----:B------:R-:W-:-:S04]  /*08f0*/  FFMA R0, R9, R0, 0.20012299716472625732 ;  /* 0x3e4ced0b09007423 */ /* 0x000fc80000000000 */
[----:B------:R-:W-:-:S04]  /*0900*/  FFMA R0, R9, R0, -0.24999669194221496582 ;  /* 0xbe7fff2209007423 */ /* 0x000fc80000000000 */
[----:B------:R-:W-:-:S04]  /*0910*/  FFMA R0, R9, R0, 0.33333182334899902344 ;  /* 0x3eaaaa7809007423 */ /* 0x000fc80000000000 */
[----:B------:R-:W-:Y:S01]  /*0920*/  FFMA R10, R9, R0, -0.5 ;  /* 0xbf000000090a7423 */ /* 0x000fe20000000000 */
[----:B------:R-:W-:Y:S02]  /*0930*/  FSEL R0, RZ, -23, P0 ;  /* 0xc1b80000ff007808 */ /* 0x000fe40000000000 */
[----:B------:R-:W-:Y:S01]  /*0940*/  ISETP.GT.U32.AND P0, PT, R3, 0x7f7fffff, PT ;  /* 0x7f7fffff0300780c */ /* 0x000fe20003f04070 */
[----:B------:R-:W-:Y:S02]  /*0950*/  FMUL R10, R9, R10 ;  /* 0x0000000a090a7220 */ /* 0x000fe40000400000 */
[----:B------:R-:W-:Y:S01]  /*0960*/  FFMA R0, R5, 1.1920928955078125e-07, R0 ;  /* 0x3400000005007823 */ /* 0x000fe20000000000 */
[----:B-1----:R-:W-:Y:S02]  /*0970*/  IMAD R5, R2, UR6, RZ ;  /* 0x0000000602057c24 */ /* 0x002fe4000f8e02ff */
[----:B------:R-:W-:Y:S02]  /*0980*/  FFMA R9, R9, R10, R9 ;  /* 0x0000000a09097223 */ /* 0x000fe40000000009 */
[----:B0-----:R-:W-:-:S04]  /*0990*/  IMAD.WIDE R6, R5, 0x4, R6 ;  /* 0x0000000405067825 */ /* 0x001fc800078e0206 */
[----:B------:R-:W-:Y:S01]  /*09a0*/  FFMA R0, R0, 0.69314718246459960938, R9 ;  /* 0x3f31721800007823 */ /* 0x000fe20000000009 */
[C---:B------:R-:W-:Y:S01]  /*09b0*/  @P0 FFMA R0, R3.reuse, R8, +INF ;  /* 0x7f80000003000423 */ /* 0x040fe20000000008 */
[----:B------:R-:W-:-:S04]  /*09c0*/  FSETP.NEU.AND P0, PT, R3, RZ, PT ;  /* 0x000000ff0300720b */ /* 0x000fc80003f0d000 */
[----:B------:R-:W-:-:S05]  /*09d0*/  FSEL R3, R0, -INF , P0 ;  /* 0xff80000000037808 */ /* 0x000fca0000000000 */
[----:B------:R-:W-:-:S05]  /*09e0*/  FADD R3, R4, -R3 ;  /* 0x8000000304037221 */ /* 0x000fca0000000000 */
[----:B------:R-:W-:Y:S01]  /*09f0*/  STG.E desc[UR4][R6.64], R3 ;  /* 0x0000000306007986 */ /* 0x000fe2000c101904 */
[----:B------:R-:W-:Y:S05]  /*0a00*/  EXIT ;  /* 0x000000000000794d */ /* 0x000fea0003800000 */
        .weak           $__internal_3_$__cuda_sm3x_div_rn_noftz_f32_slowpath
        .type           $__internal_3_$__cuda_sm3x_div_rn_noftz_f32_slowpath,@function
        .size           $__internal_3_$__cuda_sm3x_div_rn_noftz_f32_slowpath,(.L_x_73 - $__internal_3_$__cuda_sm3x_div_rn_noftz_f32_slowpath)
$__internal_3_$__cuda_sm3x_div_rn_noftz_f32_slowpath:
        /* <DEDUP_REMOVED lines=34> */
.L_x_55:
[----:B------:R-:W-:Y:S01]  /*0c30*/  LEA R8, R12, 0xc0800000, 0x17 ;  /* 0xc08000000c087811 */ /* 0x000fe200078eb8ff */
[----:B------:R-:W-:Y:S03]  /*0c40*/  BSSY.RECONVERGENT B2, `(.L_x_60) ;  /* 0x0000036000027945 */ /* 0x000fe60003800200 */
[----:B------:R-:W-:Y:S02]  /*0c50*/  IADD3 R8, PT, PT, -R8, R3, RZ ;  /* 0x0000000308087210 */ /* 0x000fe40007ffe1ff */
[----:B------:R-:W-:Y:S02]  /*0c60*/  IADD3 R3, PT, PT, R10, -0x7f, RZ ;  /* 0xffffff810a037810 */ /* 0x000fe40007ffe0ff */
[----:B------:R0:W1:Y:S01]  /*0c70*/  MUFU.RCP R9, R8 ;  /* 0x0000000800097308 */ /* 0x0000620000001000 */
[----:B------:R-:W-:Y:S02]  /*0c80*/  FADD.FTZ R11, -R8, -RZ ;  /* 0x800000ff080b7221 */ /* 0x000fe40000010100 */
[C---:B------:R-:W-:Y:S01]  /*0c90*/  IMAD R0, R3.reuse, -0x800000, R0 ;  /* 0xff80000003007824 */ /* 0x040fe200078e0200 */
[----:B0-----:R-:W-:-:S04]  /*0ca0*/  IADD3 R8, PT, PT, R3, 0x7f, -R12 ;  /* 0x0000007f03087810 */ /* 0x001fc80007ffe80c */
[----:B------:R-:W-:Y:S01]  /*0cb0*/  IADD3 R8, PT, PT, R8, R7, RZ ;  /* 0x0000000708087210 */ /* 0x000fe20007ffe0ff */
[----:B-1----:R-:W-:-:S04]  /*0cc0*/  FFMA R10, R9, R11, 1 ;  /* 0x3f800000090a7423 */ /* 0x002fc8000000000b */
[----:B------:R-:W-:-:S04]  /*0cd0*/  FFMA R14, R9, R10, R9 ;  /* 0x0000000a090e7223 */ /* 0x000fc80000000009 */
[----:B------:R-:W-:-:S04]  /*0ce0*/  FFMA R9, R0, R14, RZ ;  /* 0x0000000e00097223 */ /* 0x000fc800000000ff */
[----:B------:R-:W-:-:S04]  /*0cf0*/  FFMA R10, R11, R9, R0 ;  /* 0x000000090b0a7223 */ /* 0x000fc80000000000 */
[----:B------:R-:W-:-:S04]  /*0d00*/  FFMA R9, R14, R10, R9 ;  /* 0x0000000a0e097223 */ /* 0x000fc80000000009 */
[----:B------:R-:W-:-:S04]  /*0d10*/  FFMA R10, R11, R9, R0 ;  /* 0x000000090b0a7223 */ /* 0x000fc80000000000 */
[----:B------:R-:W-:-:S05]  /*0d20*/  FFMA R0, R14, R10, R9 ;  /* 0x0000000a0e007223 */ /* 0x000fca0000000009 */
        /* <DEDUP_REMOVED lines=14> */
[CCC-:B------:R-:W-:Y:S01]  /*0e10*/  FFMA.RM R8, R14.reuse, R10.reuse, R9.reuse ;  /* 0x0000000a0e087223 */ /* 0x1c0fe20000004009 */
[C---:B------:R-:W-:Y:S02]  /*0e20*/  ISETP.NE.AND P2, PT, R11.reuse, RZ, PT ;  /* 0x000000ff0b00720c */ /* 0x040fe40003f45270 */
[----:B------:R-:W-:Y:S02]  /*0e30*/  ISETP.NE.AND P1, PT, R11, RZ, PT ;  /* 0x000000ff0b00720c */ /* 0x000fe40003f25270 */
[----:B------:R-:W-:Y:S01]  /*0e40*/  LOP3.LUT R7, R3, 0x7fffff, RZ, 0xc0, !PT ;  /* 0x007fffff03077812 */ /* 0x000fe200078ec0ff */
[----:B------:R-:W-:Y:S01]  /*0e50*/  FFMA.RP R3, R14, R10, R9 ;  /* 0x0000000a0e037223 */ /* 0x000fe20000008009 */
[----:B------:R-:W-:Y:S02]  /*0e60*/  IADD3 R10, PT, PT, R11, 0x20, RZ ;  /* 0x000000200b0a7810 */ /* 0x000fe40007ffe0ff */
        /* <DEDUP_REMOVED lines=15> */
.L_x_62:
[----:B------:R-:W-:-:S04]  /*0f60*/  LOP3.LUT R0, R0, 0x80000000, RZ, 0xc0, !PT ;  /* 0x8000000000007812 */ /* 0x000fc800078ec0ff */
[----:B------:R-:W-:Y:S01]  /*0f70*/  LOP3.LUT R0, R0, 0x7f800000, RZ, 0xfc, !PT ;  /* 0x7f80000000007812 */ /* 0x000fe200078efcff */
[----:B------:R-:W-:Y:S06]  /*0f80*/  BRA `(.L_x_63) ;  /* 0x0000000000047947 */ /* 0x000fec0003800000 */
.L_x_61:
[----:B------:R-:W-:-:S07]  /*0f90*/  LEA R0, R8, R0, 0x17 ;  /* 0x0000000008007211 */ /* 0x000fce00078eb8ff */
.L_x_63:
[----:B------:R-:W-:Y:S05]  /*0fa0*/  BSYNC.RECONVERGENT B2 ;  /* 0x0000000000027941 */ /* 0x000fea0003800200 */
.L_x_60:
[----:B------:R-:W-:Y:S05]  /*0fb0*/  BRA `(.L_x_64) ;  /* 0x0000000000207947 */ /* 0x000fea0003800000 */
.L_x_59:
[----:B------:R-:W-:-:S04]  /*0fc0*/  LOP3.LUT R0, R3, 0x80000000, R0, 0x48, !PT ;  /* 0x8000000003007812 */ /* 0x000fc800078e4800 */
[----:B------:R-:W-:Y:S01]  /*0fd0*/  LOP3.LUT R0, R0, 0x7f800000, RZ, 0xfc, !PT ;  /* 0x7f80000000007812 */ /* 0x000fe200078efcff */
[----:B------:R-:W-:Y:S06]  /*0fe0*/  BRA `(.L_x_64) ;  /* 0x0000000000147947 */ /* 0x000fec0003800000 */
.L_x_58:
[----:B------:R-:W-:Y:S01]  /*0ff0*/  LOP3.LUT R0, R3, 0x80000000, R0, 0x48, !PT ;  /* 0x8000000003007812 */ /* 0x000fe200078e4800 */
[----:B------:R-:W-:Y:S06]  /*1000*/  BRA `(.L_x_64) ;  /* 0x00000000000c7947 */ /* 0x000fec0003800000 */
.L_x_57:
[----:B------:R-:W0:Y:S01]  /*1010*/  MUFU.RSQ R0, -QNAN ;  /* 0xffc0000000007908 */ /* 0x000e220000001400 */
[----:B------:R-:W-:Y:S05]  /*1020*/  BRA `(.L_x_64) ;  /* 0x0000000000047947 */ /* 0x000fea0003800000 */
.L_x_56:
[----:B------:R-:W-:-:S07]  /*1030*/  FADD.FTZ R0, R0, R3 ;  /* 0x0000000300007221 */ /* 0x000fce0000010000 */
.L_x_64:
[----:B------:R-:W-:Y:S05]  /*1040*/  BSYNC.RECONVERGENT B1 ;  /* 0x0000000000017941 */ /* 0x000fea0003800200 */
.L_x_54:
[----:B------:R-:W-:-:S04]  /*1050*/  HFMA2 R7, -RZ, RZ, 0, 0 ;  /* 0x00000000ff077431 */ /* 0x000fc800000001ff */
[----:B0-----:R-:W-:Y:S05]  /*1060*/  RET.REL.NODEC R6 `(_Z21kernel_log_likelihoodiPKfiS0_iPfi) ;  /* 0xffffffec06e47950 */ /* 0x001fea0003c3ffff */
.L_x_65:
        /* <DEDUP_REMOVED lines=9> */
.L_x_73:


//--------------------- .text._Z19kernel_rectify_gradiiPKfiPfi --------------------------
	.section	.text._Z19kernel_rectify_gradiiPKfiPfi,"ax",@progbits
	.align	128
        .global         _Z19kernel_rectify_gradiiPKfiPfi
        .type           _Z19kernel_rectify_gradiiPKfiPfi,@function
        .size           _Z19kernel_rectify_gradiiPKfiPfi,(.L_x_77 - _Z19kernel_rectify_gradiiPKfiPfi)
        .other          _Z19kernel_rectify_gradiiPKfiPfi,@"STO_CUDA_ENTRY STV_DEFAULT"
_Z19kernel_rectify_gradiiPKfiPfi:
.text._Z19kernel_rectify_gradiiPKfiPfi:
[----:B------:R-:W-:Y:S01]  /*0000*/  LDC R1, c[0x0][0x37c] ;  /* 0x0000df00ff017b82 */ /* 0x000fe20000000800 */
[----:B------:R-:W0:Y:S07]  /*0010*/  S2R R2, SR_TID.Y ;  /* 0x0000000000027919 */ /* 0x000e2e0000002200 */
[----:B------:R-:W1:Y:S01]  /*0020*/  LDC R0, c[0x0][0x360] ;  /* 0x0000d800ff007b82 */ /* 0x000e620000000800 */
[----:B------:R-:W2:Y:S01]  /*0030*/  LDCU.64 UR6, c[0x0][0x380] ;  /* 0x00007000ff0677ac */ /* 0x000ea20008000a00 */
[----:B------:R-:W1:Y:S06]  /*0040*/  S2R R3, SR_TID.X ;  /* 0x0000000000037919 */ /* 0x000e6c0000002100 */
[----:B------:R-:W0:Y:S08]  /*0050*/  S2UR UR5, SR_CTAID.Y ;  /* 0x00000000000579c3 */ /* 0x000e300000002600 */
[----:B------:R-:W0:Y:S08]  /*0060*/  LDC R7, c[0x0][0x364] ;  /* 0x0000d900ff077b82 */ /* 0x000e300000000800 */
[----:B------:R-:W1:Y:S01]  /*0070*/  S2UR UR4, SR_CTAID.X ;  /* 0x00000000000479c3 */ /* 0x000e620000002500 */
[----:B0-----:R-:W-:-:S05]  /*0080*/  IMAD R7, R7, UR5, R2 ;  /* 0x0000000507077c24 */ /* 0x001fca000f8e0202 */
[----:B--2---:R-:W-:Y:S01]  /*0090*/  ISETP.GE.AND P0, PT, R7, UR7, PT ;  /* 0x0000000707007c0c */ /* 0x004fe2000bf06270 */
[----:B-1----:R-:W-:-:S05]  /*00a0*/  IMAD R0, R0, UR4, R3 ;  /* 0x0000000400007c24 */ /* 0x002fca000f8e0203 */
[----:B------:R-:W-:-:S13]  /*00b0*/  ISETP.GE.OR P0, PT, R0, UR6, P0 ;  /* 0x0000000600007c0c */ /* 0x000fda0008706670 */
[----:B------:R-:W-:Y:S05]  /*00c0*/  @P0 EXIT ;  /* 0x000000000000094d */ /* 0x000fea0003800000 */
[----:B------:R-:W0:Y:S01]  /*00d0*/  LDC.64 R2, c[0x0][0x388] ;  /* 0x0000e200ff027b82 */ /* 0x000e220000000a00 */
[----:B------:R-:W1:Y:S01]  /*00e0*/  LDCU UR6, c[0x0][0x390] ;  /* 0x00007200ff0677ac */ /* 0x000e620008000800 */
[----:B------:R-:W2:Y:S01]  /*00f0*/  LDCU.64 UR4, c[0x0][0x358] ;  /* 0x00006b00ff0477ac */ /* 0x000ea20008000a00 */
[----:B-1----:R-:W-:Y:S01]  /*0100*/  IMAD R5, R7, UR6, R0 ;  /* 0x0000000607057c24 */ /* 0x002fe2000f8e0200 */
[----:B------:R-:W1:Y:S03]  /*0110*/  LDCU UR6, c[0x0][0x3a0] ;  /* 0x00007400ff0677ac */ /* 0x000e660008000800 */
[----:B0-----:R-:W-:Y:S02]  /*0120*/  IMAD.WIDE R2, R5, 0x4, R2 ;  /* 0x0000000405027825 */ /* 0x001fe400078e0202 */
[----:B------:R-:W0:Y:S04]  /*0130*/  LDC.64 R4, c[0x0][0x398] ;  /* 0x0000e600ff047b82 */ /* 0x000e280000000a00 */
[----:B--2---:R-:W2:Y:S01]  /*0140*/  LDG.E R2, desc[UR4][R2.64] ;  /* 0x0000000402027981 */ /* 0x004ea2000c1e1900 */
[----:B------:R-:W-:Y:S01]  /*0150*/  BSSY.RECONVERGENT B0, `(.L_x_66) ;  /* 0x0000007000007945 */ /* 0x000fe20003800200 */
[----:B------:R-:W-:-:S02]  /*0160*/  HFMA2 R9, -RZ, RZ, 0, 0 ;  /* 0x00000000ff097431 */ /* 0x000fc400000001ff */
[----:B-1----:R-:W-:-:S04]  /*0170*/  IMAD R7, R7, UR6, R0 ;  /* 0x0000000607077c24 */ /* 0x002fc8000f8e0200 */
[----:B0-----:R-:W-:Y:S01]  /*0180*/  IMAD.WIDE R4, R7, 0x4, R4 ;  /* 0x0000000407047825 */ /* 0x001fe200078e0204 */
[----:B--2---:R-:W-:-:S13]  /*0190*/  FSETP.GTU.AND P0, PT, R2, RZ, PT ;  /* 0x000000ff0200720b */ /* 0x004fda0003f0c000 */
[----:B------:R-:W-:Y:S05]  /*01a0*/  @!P0 BRA `(.L_x_67) ;  /* 0x0000000000048947 */ /* 0x000fea0003800000 */
[----:B------:R0:W5:Y:S02]  /*01b0*/  LDG.E R9, desc[UR4][R4.64] ;  /* 0x0000000404097981 */ /* 0x000164000c1e1900 */
.L_x_67:
[----:B------:R-:W-:Y:S05]  /*01c0*/  BSYNC.RECONVERGENT B0 ;  /* 0x0000000000007941 */ /* 0x000fea0003800200 */
.L_x_66:
[----:B-----5:R-:W-:Y:S01]  /*01d0*/  STG.E desc[UR4][R4.64], R9 ;  /* 0x0000000904007986 */ /* 0x020fe2000c101904 */
[----:B------:R-:W-:Y:S05]  /*01e0*/  EXIT ;  /* 0x000000000000794d */ /* 0x000fea0003800000 */
.L_x_68:
        /* <DEDUP_REMOVED lines=9> */
.L_x_77:


//--------------------- .text._Z14kernel_rectifyiiPfi --------------------------
	.section	.text._Z14kernel_rectifyiiPfi,"ax",@progbits
	.align	128
        .global         _Z14kernel_rectifyiiPfi
        .type           _Z14kernel_rectifyiiPfi,@function
        .size           _Z14kernel_rectifyiiPfi,(.L_x_78 - _Z14kernel_rectifyiiPfi)
        .other          _Z14kernel_rectifyiiPfi,@"STO_CUDA_ENTRY STV_DEFAULT"
_Z14kernel_rectifyiiPfi:
.text._Z14kernel_rectifyiiPfi:
        /* <DEDUP_REMOVED lines=16> */
[----:B-1----:R-:W-:-:S04]  /*0100*/  IMAD R5, R5, UR6, R0 ;  /* 0x0000000605057c24 */ /* 0x002fc8000f8e0200 */
[----:B0-----:R-:W-:-:S05]  /*0110*/  IMAD.WIDE R2, R5, 0x4, R2 ;  /* 0x0000000405027825 */ /* 0x001fca00078e0202 */
[----:B--2---:R-:W2:Y:S02]  /*0120*/  LDG.E R0, desc[UR4][R2.64] ;  /* 0x0000000402007981 */ /* 0x004ea4000c1e1900 */
[----:B--2---:R-:W-:-:S05]  /*0130*/  FMNMX.NAN R5, RZ, R0, !PT ;  /* 0x00000000ff057209 */ /* 0x004fca0007820000 */
[----:B------:R-:W-:Y:S01]  /*0140*/  STG.E desc[UR4][R2.64], R5 ;  /* 0x0000000502007986 */ /* 0x000fe2000c101904 */
[----:B------:R-:W-:Y:S05]  /*0150*/  EXIT ;  /* 0x000000000000794d */ /* 0x000fea0003800000 */
.L_x_69:
        /* <DEDUP_REMOVED lines=10> */
.L_x_78:


//--------------------- .nv.shared.reserved.0     --------------------------
	.section	.nv.shared.reserved.0,"aw",@nobits
	.weak		__nv_reservedSMEM_offset_0_alias
	.size		__nv_reservedSMEM_offset_0_alias, 0, 64
	.other		__nv_reservedSMEM_offset_0_alias,@"STO_CUDA_RESERVED_SHARED STV_DEFAULT"
__nv_reservedSMEM_offset_0_alias:
	.zero		0
	.zero		64


//--------------------- .nv.constant0._Z11kernel_adamiiffffPfS_S_S_ --------------------------
	.section	.nv.constant0._Z11kernel_adamiiffffPfS_S_S_,"a",@progbits
	.sectionflags	@""
	.align	4
.nv.constant0._Z11kernel_adamiiffffPfS_S_S_:
	.zero		952


//--------------------- .nv.constant0._Z26kernel_log_likelihood_gradiPKfiS0_iPfi --------------------------
	.section	.nv.constant0._Z26kernel_log_likelihood_gradiPKfiS0_iPfi,"a",@progbits
	.sectionflags	@""
	.align	4
.nv.constant0._Z26kernel_log_likelihood_gradiPKfiS0_iPfi:
	.zero		948


//--------------------- .nv.constant0._Z21kernel_log_likelihoodiPKfiS0_iPfi --------------------------
	.section	.nv.constant0._Z21kernel_log_likelihoodiPKfiS0_iPfi,"a",@progbits
	.sectionflags	@""
	.align	4
.nv.constant0._Z21kernel_log_likelihoodiPKfiS0_iPfi:
	.zero		948


//--------------------- .nv.constant0._Z19kernel_rectify_gradiiPKfiPfi --------------------------
	.section	.nv.constant0._Z19kernel_rectify_gradiiPKfiPfi,"a",@progbits
	.sectionflags	@""
	.align	4
.nv.constant0._Z19kernel_rectify_gradiiPKfiPfi:
	.zero		932


//--------------------- .nv.constant0._Z14kernel_rectifyiiPfi --------------------------
	.section	.nv.constant0._Z14kernel_rectifyiiPfi,"a",@progbits
	.sectionflags	@""
	.align	4
.nv.constant0._Z14kernel_rectifyiiPfi:
	.zero		916


//--------------------- SYMBOLS --------------------------

	.type		.nv.reservedSmem.offset0,@object
	.size		.nv.reservedSmem.offset0,0x4
